//
// Generated by NVIDIA NVVM Compiler
//
// Compiler Build ID: CL-36424714
// Cuda compilation tools, release 13.0, V13.0.88
// Based on NVVM 20.0.0
//

.version 9.0
.target sm_100
.address_size 64

	// .globl	_Z14Rgb2GrayKernelP6uchar3iiPh
.const .align 4 .b8 d_xSobel[36] = {1, 0, 0, 0, 0, 0, 0, 0, 255, 255, 255, 255, 2, 0, 0, 0, 0, 0, 0, 0, 254, 255, 255, 255, 1, 0, 0, 0, 0, 0, 0, 0, 255, 255, 255, 255};
.const .align 4 .b8 d_ySobel[36] = {1, 0, 0, 0, 2, 0, 0, 0, 1, 0, 0, 0, 0, 0, 0, 0, 0, 0, 0, 0, 0, 0, 0, 0, 255, 255, 255, 255, 254, 255, 255, 255, 255, 255, 255, 255};
.global .align 4 .u32 d_originalWidth;

.visible .entry _Z14Rgb2GrayKernelP6uchar3iiPh(
	.param .u64 .ptr .align 1 _Z14Rgb2GrayKernelP6uchar3iiPh_param_0,
	.param .u32 _Z14Rgb2GrayKernelP6uchar3iiPh_param_1,
	.param .u32 _Z14Rgb2GrayKernelP6uchar3iiPh_param_2,
	.param .u64 .ptr .align 1 _Z14Rgb2GrayKernelP6uchar3iiPh_param_3
)
{
	.reg .pred 	%p<4>;
	.reg .b16 	%rs<4>;
	.reg .b32 	%r<11>;
	.reg .b32 	%f<7>;
	.reg .b64 	%rd<11>;

	ld.param.u64 	%rd2, [_Z14Rgb2GrayKernelP6uchar3iiPh_param_0];
	ld.param.s32 	%rd4, [_Z14Rgb2GrayKernelP6uchar3iiPh_param_1];
	ld.param.u32 	%r1, [_Z14Rgb2GrayKernelP6uchar3iiPh_param_2];
	ld.param.u64 	%rd3, [_Z14Rgb2GrayKernelP6uchar3iiPh_param_3];
	mov.u32 	%r2, %ctaid.y;
	mov.u32 	%r3, %ntid.y;
	mov.u32 	%r4, %tid.y;
	mad.lo.s32 	%r5, %r2, %r3, %r4;
	cvt.u64.u32 	%rd5, %r5;
	mov.u32 	%r6, %ctaid.x;
	mov.u32 	%r7, %ntid.x;
	mov.u32 	%r8, %tid.x;
	mad.lo.s32 	%r9, %r6, %r7, %r8;
	cvt.u64.u32 	%rd6, %r9;
	mad.lo.s64 	%rd1, %rd4, %rd5, %rd6;
	setp.ge.u32 	%p1, %r5, %r1;
	setp.ge.u64 	%p2, %rd6, %rd4;
	or.pred  	%p3, %p1, %p2;
	@%p3 bra 	$L__BB0_2;
	cvta.to.global.u64 	%rd7, %rd2;
	cvta.to.global.u64 	%rd8, %rd3;
	mad.lo.s64 	%rd9, %rd1, 3, %rd7;
	ld.global.u8 	%rs1, [%rd9];
	cvt.rn.f32.u16 	%f1, %rs1;
	ld.global.u8 	%rs2, [%rd9+1];
	cvt.rn.f32.u16 	%f2, %rs2;
	mul.f32 	%f3, %f2, 0f3F1645A2;
	fma.rn.f32 	%f4, %f1, 0f3E991687, %f3;
	ld.global.u8 	%rs3, [%rd9+2];
	cvt.rn.f32.u16 	%f5, %rs3;
	fma.rn.f32 	%f6, %f5, 0f3DE978D5, %f4;
	cvt.rzi.u32.f32 	%r10, %f6;
	add.s64 	%rd10, %rd8, %rd1;
	st.global.u8 	[%rd10], %r10;
$L__BB0_2:
	ret;

}
	// .globl	_Z20backwardEnergyKernelPhiiPiS0_S0_
.visible .entry _Z20backwardEnergyKernelPhiiPiS0_S0_(
	.param .u64 .ptr .align 1 _Z20backwardEnergyKernelPhiiPiS0_S0__param_0,
	.param .u32 _Z20backwardEnergyKernelPhiiPiS0_S0__param_1,
	.param .u32 _Z20backwardEnergyKernelPhiiPiS0_S0__param_2,
	.param .u64 .ptr .align 1 _Z20backwardEnergyKernelPhiiPiS0_S0__param_3,
	.param .u64 .ptr .align 1 _Z20backwardEnergyKernelPhiiPiS0_S0__param_4,
	.param .u64 .ptr .align 1 _Z20backwardEnergyKernelPhiiPiS0_S0__param_5
)
{
	.reg .pred 	%p<7>;
	.reg .b32 	%r<83>;
	.reg .b64 	%rd<29>;

	ld.param.u64 	%rd1, [_Z20backwardEnergyKernelPhiiPiS0_S0__param_0];
	ld.param.u32 	%r3, [_Z20backwardEnergyKernelPhiiPiS0_S0__param_1];
	ld.param.u32 	%r5, [_Z20backwardEnergyKernelPhiiPiS0_S0__param_2];
	ld.param.u64 	%rd2, [_Z20backwardEnergyKernelPhiiPiS0_S0__param_5];
	mov.u32 	%r6, %ctaid.x;
	mov.u32 	%r7, %ntid.x;
	mov.u32 	%r8, %tid.x;
	mad.lo.s32 	%r1, %r6, %r7, %r8;
	mov.u32 	%r9, %ctaid.y;
	mov.u32 	%r10, %ntid.y;
	mov.u32 	%r11, %tid.y;
	mad.lo.s32 	%r12, %r9, %r10, %r11;
	setp.ge.s32 	%p1, %r1, %r3;
	setp.ge.s32 	%p2, %r12, %r5;
	or.pred  	%p3, %p1, %p2;
	@%p3 bra 	$L__BB1_2;
	cvta.to.global.u64 	%rd3, %rd2;
	cvta.to.global.u64 	%rd4, %rd1;
	add.s32 	%r13, %r5, -1;
	add.s32 	%r14, %r3, -1;
	ld.global.u32 	%r15, [d_originalWidth];
	max.s32 	%r16, %r1, 1;
	max.u32 	%r17, %r12, 1;
	add.s32 	%r18, %r17, -1;
	mul.lo.s32 	%r19, %r15, %r18;
	cvt.s64.s32 	%rd5, %r19;
	cvt.u64.u32 	%rd6, %r16;
	add.s64 	%rd7, %rd5, %rd6;
	add.s64 	%rd8, %rd4, %rd7;
	ld.global.u8 	%r20, [%rd8+-1];
	ld.const.u32 	%r21, [d_xSobel];
	mul.lo.s32 	%r22, %r21, %r20;
	ld.const.u32 	%r23, [d_ySobel];
	mul.lo.s32 	%r24, %r23, %r20;
	max.s32 	%r25, %r1, 0;
	add.s32 	%r26, %r19, %r25;
	cvt.s64.s32 	%rd9, %r26;
	add.s64 	%rd10, %rd4, %rd9;
	ld.global.u8 	%r27, [%rd10];
	ld.const.u32 	%r28, [d_xSobel+4];
	mad.lo.s32 	%r29, %r28, %r27, %r22;
	ld.const.u32 	%r30, [d_ySobel+4];
	mad.lo.s32 	%r31, %r30, %r27, %r24;
	add.s32 	%r32, %r1, 1;
	setp.lt.s32 	%p4, %r1, -1;
	setp.lt.s32 	%p5, %r32, %r3;
	selp.b32 	%r33, %r32, %r14, %p5;
	selp.b32 	%r34, 0, %r33, %p4;
	add.s32 	%r35, %r19, %r34;
	cvt.s64.s32 	%rd11, %r35;
	add.s64 	%rd12, %rd4, %rd11;
	ld.global.u8 	%r36, [%rd12];
	ld.const.u32 	%r37, [d_xSobel+8];
	mad.lo.s32 	%r38, %r37, %r36, %r29;
	ld.const.u32 	%r39, [d_ySobel+8];
	mad.lo.s32 	%r40, %r39, %r36, %r31;
	mul.lo.s32 	%r41, %r15, %r12;
	cvt.s64.s32 	%rd13, %r41;
	add.s64 	%rd14, %rd13, %rd6;
	add.s64 	%rd15, %rd4, %rd14;
	ld.global.u8 	%r42, [%rd15+-1];
	ld.const.u32 	%r43, [d_xSobel+12];
	mad.lo.s32 	%r44, %r43, %r42, %r38;
	ld.const.u32 	%r45, [d_ySobel+12];
	mad.lo.s32 	%r46, %r45, %r42, %r40;
	add.s32 	%r47, %r41, %r25;
	cvt.s64.s32 	%rd16, %r47;
	add.s64 	%rd17, %rd4, %rd16;
	ld.global.u8 	%r48, [%rd17];
	ld.const.u32 	%r49, [d_xSobel+16];
	mad.lo.s32 	%r50, %r49, %r48, %r44;
	ld.const.u32 	%r51, [d_ySobel+16];
	mad.lo.s32 	%r52, %r51, %r48, %r46;
	add.s32 	%r53, %r41, %r34;
	cvt.s64.s32 	%rd18, %r53;
	add.s64 	%rd19, %rd4, %rd18;
	ld.global.u8 	%r54, [%rd19];
	ld.const.u32 	%r55, [d_xSobel+20];
	mad.lo.s32 	%r56, %r55, %r54, %r50;
	ld.const.u32 	%r57, [d_ySobel+20];
	mad.lo.s32 	%r58, %r57, %r54, %r52;
	add.s32 	%r59, %r12, 1;
	setp.lt.u32 	%p6, %r59, %r5;
	selp.b32 	%r60, %r59, %r13, %p6;
	mul.lo.s32 	%r61, %r15, %r60;
	cvt.s64.s32 	%rd20, %r61;
	add.s64 	%rd21, %rd20, %rd6;
	add.s64 	%rd22, %rd4, %rd21;
	ld.global.u8 	%r62, [%rd22+-1];
	ld.const.u32 	%r63, [d_xSobel+24];
	mad.lo.s32 	%r64, %r63, %r62, %r56;
	ld.const.u32 	%r65, [d_ySobel+24];
	mad.lo.s32 	%r66, %r65, %r62, %r58;
	add.s32 	%r67, %r61, %r25;
	cvt.s64.s32 	%rd23, %r67;
	add.s64 	%rd24, %rd4, %rd23;
	ld.global.u8 	%r68, [%rd24];
	ld.const.u32 	%r69, [d_xSobel+28];
	mad.lo.s32 	%r70, %r69, %r68, %r64;
	ld.const.u32 	%r71, [d_ySobel+28];
	mad.lo.s32 	%r72, %r71, %r68, %r66;
	add.s32 	%r73, %r61, %r34;
	cvt.s64.s32 	%rd25, %r73;
	add.s64 	%rd26, %rd4, %rd25;
	ld.global.u8 	%r74, [%rd26];
	ld.const.u32 	%r75, [d_xSobel+32];
	mad.lo.s32 	%r76, %r75, %r74, %r70;
	ld.const.u32 	%r77, [d_ySobel+32];
	mad.lo.s32 	%r78, %r77, %r74, %r72;
	abs.s32 	%r79, %r76;
	abs.s32 	%r80, %r78;
	add.s32 	%r81, %r80, %r79;
	add.s32 	%r82, %r41, %r1;
	mul.wide.s32 	%rd27, %r82, 4;
	add.s64 	%rd28, %rd3, %rd27;
	st.global.u32 	[%rd28], %r81;
$L__BB1_2:
	ret;

}
	// .globl	_Z13carvingKernelPiP6uchar3PhS_i
.visible .entry _Z13carvingKernelPiP6uchar3PhS_i(
	.param .u64 .ptr .align 1 _Z13carvingKernelPiP6uchar3PhS_i_param_0,
	.param .u64 .ptr .align 1 _Z13carvingKernelPiP6uchar3PhS_i_param_1,
	.param .u64 .ptr .align 1 _Z13carvingKernelPiP6uchar3PhS_i_param_2,
	.param .u64 .ptr .align 1 _Z13carvingKernelPiP6uchar3PhS_i_param_3,
	.param .u32 _Z13carvingKernelPiP6uchar3PhS_i_param_4
)
{
	.reg .pred 	%p<6>;
	.reg .b16 	%rs<21>;
	.reg .b32 	%r<36>;
	.reg .b64 	%rd<29>;

	ld.param.u64 	%rd10, [_Z13carvingKernelPiP6uchar3PhS_i_param_0];
	ld.param.u64 	%rd11, [_Z13carvingKernelPiP6uchar3PhS_i_param_1];
	ld.param.u64 	%rd12, [_Z13carvingKernelPiP6uchar3PhS_i_param_2];
	ld.param.u64 	%rd13, [_Z13carvingKernelPiP6uchar3PhS_i_param_3];
	ld.param.u32 	%r18, [_Z13carvingKernelPiP6uchar3PhS_i_param_4];
	cvta.to.global.u64 	%rd1, %rd13;
	cvta.to.global.u64 	%rd2, %rd12;
	cvta.to.global.u64 	%rd3, %rd11;
	cvta.to.global.u64 	%rd14, %rd10;
	mov.u32 	%r19, %ctaid.x;
	ld.global.u32 	%r20, [d_originalWidth];
	mul.lo.s32 	%r1, %r20, %r19;
	mul.wide.u32 	%rd15, %r19, 4;
	add.s64 	%rd16, %rd14, %rd15;
	ld.global.u32 	%r2, [%rd16];
	add.s32 	%r21, %r18, -1;
	setp.ge.s32 	%p1, %r2, %r21;
	@%p1 bra 	$L__BB2_7;
	not.b32 	%r22, %r2;
	add.s32 	%r23, %r18, %r22;
	and.b32  	%r3, %r23, 3;
	setp.eq.s32 	%p2, %r3, 0;
	mov.u32 	%r33, %r2;
	@%p2 bra 	$L__BB2_4;
	neg.s32 	%r32, %r3;
	add.s64 	%rd4, %rd2, 1;
	add.s32 	%r31, %r2, %r1;
	add.s64 	%rd5, %rd3, 2;
	add.s64 	%rd6, %rd1, 4;
	add.s32 	%r33, %r2, %r3;
$L__BB2_3:
	.pragma "nounroll";
	cvt.s64.s32 	%rd17, %r31;
	add.s64 	%rd18, %rd4, %rd17;
	mul.wide.s32 	%rd19, %r31, 3;
	add.s64 	%rd20, %rd5, %rd19;
	mul.wide.s32 	%rd21, %r31, 4;
	add.s64 	%rd22, %rd6, %rd21;
	ld.global.u8 	%rs1, [%rd20+1];
	ld.global.u8 	%rs2, [%rd20+2];
	ld.global.u8 	%rs3, [%rd20+3];
	st.global.u8 	[%rd20+-2], %rs1;
	st.global.u8 	[%rd20+-1], %rs2;
	st.global.u8 	[%rd20], %rs3;
	ld.global.u8 	%rs4, [%rd18];
	st.global.u8 	[%rd18+-1], %rs4;
	ld.global.u32 	%r24, [%rd22];
	st.global.u32 	[%rd22+-4], %r24;
	add.s32 	%r32, %r32, 1;
	setp.ne.s32 	%p3, %r32, 0;
	add.s32 	%r31, %r31, 1;
	@%p3 bra 	$L__BB2_3;
$L__BB2_4:
	sub.s32 	%r25, %r18, %r2;
	add.s32 	%r26, %r25, -2;
	setp.lt.u32 	%p4, %r26, 3;
	@%p4 bra 	$L__BB2_7;
	sub.s32 	%r35, %r33, %r18;
	add.s64 	%rd7, %rd3, 7;
	add.s32 	%r34, %r33, %r1;
	add.s64 	%rd8, %rd1, 8;
	add.s64 	%rd9, %rd2, 2;
$L__BB2_6:
	cvt.s64.s32 	%rd23, %r34;
	mul.wide.s32 	%rd24, %r34, 3;
	add.s64 	%rd25, %rd7, %rd24;
	mul.wide.s32 	%rd26, %r34, 4;
	add.s64 	%rd27, %rd8, %rd26;
	add.s64 	%rd28, %rd9, %rd23;
	ld.global.u8 	%rs5, [%rd25+-4];
	ld.global.u8 	%rs6, [%rd25+-3];
	ld.global.u8 	%rs7, [%rd25+-2];
	st.global.u8 	[%rd25+-7], %rs5;
	st.global.u8 	[%rd25+-6], %rs6;
	st.global.u8 	[%rd25+-5], %rs7;
	ld.global.u8 	%rs8, [%rd28+-1];
	st.global.u8 	[%rd28+-2], %rs8;
	ld.global.u32 	%r27, [%rd27+-4];
	st.global.u32 	[%rd27+-8], %r27;
	ld.global.u8 	%rs9, [%rd25+-1];
	ld.global.u8 	%rs10, [%rd25];
	ld.global.u8 	%rs11, [%rd25+1];
	st.global.u8 	[%rd25+-4], %rs9;
	st.global.u8 	[%rd25+-3], %rs10;
	st.global.u8 	[%rd25+-2], %rs11;
	ld.global.u8 	%rs12, [%rd28];
	st.global.u8 	[%rd28+-1], %rs12;
	ld.global.u32 	%r28, [%rd27];
	st.global.u32 	[%rd27+-4], %r28;
	ld.global.u8 	%rs13, [%rd25+2];
	ld.global.u8 	%rs14, [%rd25+3];
	ld.global.u8 	%rs15, [%rd25+4];
	st.global.u8 	[%rd25+-1], %rs13;
	st.global.u8 	[%rd25], %rs14;
	st.global.u8 	[%rd25+1], %rs15;
	ld.global.u8 	%rs16, [%rd28+1];
	st.global.u8 	[%rd28], %rs16;
	ld.global.u32 	%r29, [%rd27+4];
	st.global.u32 	[%rd27], %r29;
	ld.global.u8 	%rs17, [%rd25+5];
	ld.global.u8 	%rs18, [%rd25+6];
	ld.global.u8 	%rs19, [%rd25+7];
	st.global.u8 	[%rd25+2], %rs17;
	st.global.u8 	[%rd25+3], %rs18;
	st.global.u8 	[%rd25+4], %rs19;
	ld.global.u8 	%rs20, [%rd28+2];
	st.global.u8 	[%rd28+1], %rs20;
	ld.global.u32 	%r30, [%rd27+8];
	st.global.u32 	[%rd27+4], %r30;
	add.s32 	%r35, %r35, 4;
	add.s32 	%r34, %r34, 4;
	setp.ne.s32 	%p5, %r35, -1;
	@%p5 bra 	$L__BB2_6;
$L__BB2_7:
	ret;

}
	// .globl	_Z16seamsScoreKernelPiS_iii
.visible .entry _Z16seamsScoreKernelPiS_iii(
	.param .u64 .ptr .align 1 _Z16seamsScoreKernelPiS_iii_param_0,
	.param .u64 .ptr .align 1 _Z16seamsScoreKernelPiS_iii_param_1,
	.param .u32 _Z16seamsScoreKernelPiS_iii_param_2,
	.param .u32 _Z16seamsScoreKernelPiS_iii_param_3,
	.param .u32 _Z16seamsScoreKernelPiS_iii_param_4
)
{
	.reg .pred 	%p<46>;
	.reg .b32 	%r<138>;
	.reg .b64 	%rd<56>;

	ld.param.u64 	%rd11, [_Z16seamsScoreKernelPiS_iii_param_0];
	ld.param.u64 	%rd12, [_Z16seamsScoreKernelPiS_iii_param_1];
	ld.param.u32 	%r63, [_Z16seamsScoreKernelPiS_iii_param_2];
	ld.param.u32 	%r64, [_Z16seamsScoreKernelPiS_iii_param_3];
	ld.param.u32 	%r65, [_Z16seamsScoreKernelPiS_iii_param_4];
	cvta.to.global.u64 	%rd1, %rd12;
	cvta.to.global.u64 	%rd2, %rd11;
	mov.u32 	%r1, %ntid.x;
	shr.u32 	%r2, %r1, 1;
	mov.u32 	%r66, %ctaid.x;
	add.s32 	%r67, %r66, -1;
	mov.u32 	%r3, %tid.x;
	mad.lo.s32 	%r4, %r67, %r2, %r3;
	setp.ne.s32 	%p1, %r65, 0;
	setp.lt.s32 	%p2, %r4, 0;
	setp.ge.s32 	%p3, %r4, %r63;
	or.pred  	%p4, %p2, %p3;
	or.pred  	%p5, %p4, %p1;
	@%p5 bra 	$L__BB3_2;
	mul.wide.u32 	%rd13, %r4, 4;
	add.s64 	%rd14, %rd2, %rd13;
	ld.global.u32 	%r68, [%rd14];
	add.s64 	%rd15, %rd1, %rd13;
	st.global.u32 	[%rd15], %r68;
$L__BB3_2:
	setp.eq.s32 	%p6, %r65, 0;
	bar.sync 	0;
	selp.u32 	%r127, 1, 0, %p6;
	setp.le.u32 	%p7, %r2, %r127;
	add.s32 	%r126, %r65, %r127;
	setp.ge.s32 	%p8, %r126, %r64;
	or.pred  	%p9, %p7, %p8;
	@%p9 bra 	$L__BB3_44;
	add.s32 	%r7, %r63, -1;
	not.b32 	%r69, %r65;
	add.s32 	%r70, %r64, %r69;
	sub.s32 	%r71, %r70, %r127;
	not.b32 	%r72, %r127;
	add.s32 	%r73, %r2, %r72;
	min.u32 	%r8, %r71, %r73;
	and.b32  	%r74, %r8, 3;
	setp.eq.s32 	%p10, %r74, 3;
	@%p10 bra 	$L__BB3_13;
	add.s32 	%r76, %r8, 1;
	and.b32  	%r9, %r76, 3;
	mov.b32 	%r123, 0;
$L__BB3_5:
	.pragma "nounroll";
	shl.b32 	%r77, %r127, 1;
	sub.s32 	%r78, %r1, %r77;
	setp.ge.u32 	%p11, %r3, %r78;
	@%p11 bra 	$L__BB3_12;
	add.s32 	%r13, %r127, %r4;
	setp.lt.s32 	%p12, %r13, 0;
	setp.ge.s32 	%p13, %r13, %r63;
	or.pred  	%p14, %p12, %p13;
	@%p14 bra 	$L__BB3_12;
	ld.global.u32 	%r14, [d_originalWidth];
	mul.lo.s32 	%r15, %r14, %r126;
	sub.s32 	%r79, %r15, %r14;
	add.s32 	%r80, %r79, %r13;
	mul.wide.s32 	%rd16, %r80, 4;
	add.s64 	%rd3, %rd1, %rd16;
	ld.global.u32 	%r125, [%rd3];
	setp.eq.s32 	%p15, %r13, 0;
	@%p15 bra 	$L__BB3_9;
	ld.global.u32 	%r81, [%rd3+-4];
	min.s32 	%r125, %r81, %r125;
$L__BB3_9:
	setp.ge.s32 	%p16, %r13, %r7;
	@%p16 bra 	$L__BB3_11;
	ld.global.u32 	%r82, [%rd3+4];
	min.s32 	%r125, %r82, %r125;
$L__BB3_11:
	add.s32 	%r83, %r15, %r13;
	mul.wide.s32 	%rd17, %r83, 4;
	add.s64 	%rd18, %rd2, %rd17;
	ld.global.u32 	%r84, [%rd18];
	add.s32 	%r85, %r84, %r125;
	mul.wide.s32 	%rd19, %r14, 4;
	add.s64 	%rd20, %rd3, %rd19;
	st.global.u32 	[%rd20], %r85;
$L__BB3_12:
	bar.sync 	0;
	add.s32 	%r127, %r127, 1;
	add.s32 	%r126, %r127, %r65;
	add.s32 	%r123, %r123, 1;
	setp.ne.s32 	%p17, %r123, %r9;
	@%p17 bra 	$L__BB3_5;
$L__BB3_13:
	setp.lt.u32 	%p18, %r8, 3;
	@%p18 bra 	$L__BB3_44;
	cvt.s64.s32 	%rd27, %r4;
$L__BB3_15:
	shl.b32 	%r86, %r127, 1;
	sub.s32 	%r87, %r1, %r86;
	setp.ge.u32 	%p19, %r3, %r87;
	@%p19 bra 	$L__BB3_22;
	add.s32 	%r28, %r127, %r4;
	setp.lt.s32 	%p20, %r28, 0;
	setp.ge.s32 	%p21, %r28, %r63;
	or.pred  	%p22, %p20, %p21;
	@%p22 bra 	$L__BB3_22;
	ld.global.u32 	%r29, [d_originalWidth];
	mul.lo.s32 	%r30, %r29, %r126;
	sub.s32 	%r88, %r30, %r29;
	add.s32 	%r89, %r88, %r28;
	mul.wide.s32 	%rd21, %r89, 4;
	add.s64 	%rd4, %rd1, %rd21;
	ld.global.u32 	%r131, [%rd4];
	setp.eq.s32 	%p23, %r28, 0;
	@%p23 bra 	$L__BB3_19;
	ld.global.u32 	%r90, [%rd4+-4];
	min.s32 	%r131, %r90, %r131;
$L__BB3_19:
	setp.ge.s32 	%p24, %r28, %r7;
	@%p24 bra 	$L__BB3_21;
	ld.global.u32 	%r91, [%rd4+4];
	min.s32 	%r131, %r91, %r131;
$L__BB3_21:
	add.s32 	%r92, %r30, %r28;
	mul.wide.s32 	%rd22, %r92, 4;
	add.s64 	%rd23, %rd2, %rd22;
	ld.global.u32 	%r93, [%rd23];
	add.s32 	%r94, %r93, %r131;
	mul.wide.s32 	%rd24, %r29, 4;
	add.s64 	%rd25, %rd4, %rd24;
	st.global.u32 	[%rd25], %r94;
$L__BB3_22:
	bar.sync 	0;
	add.s32 	%r36, %r127, 1;
	add.s32 	%r37, %r36, %r65;
	shl.b32 	%r95, %r36, 1;
	sub.s32 	%r96, %r1, %r95;
	setp.ge.u32 	%p25, %r3, %r96;
	@%p25 bra 	$L__BB3_29;
	add.s32 	%r38, %r36, %r4;
	setp.lt.s32 	%p26, %r38, 0;
	setp.ge.s32 	%p27, %r38, %r63;
	or.pred  	%p28, %p26, %p27;
	@%p28 bra 	$L__BB3_29;
	ld.global.u32 	%r39, [d_originalWidth];
	add.s32 	%r97, %r127, %r65;
	mul.lo.s32 	%r98, %r39, %r97;
	cvt.s64.s32 	%rd26, %r98;
	cvt.s64.s32 	%rd28, %r127;
	add.s64 	%rd5, %rd28, %rd27;
	add.s64 	%rd29, %rd5, %rd26;
	shl.b64 	%rd30, %rd29, 2;
	add.s64 	%rd6, %rd1, %rd30;
	ld.global.u32 	%r133, [%rd6+4];
	setp.eq.s32 	%p29, %r38, 0;
	@%p29 bra 	$L__BB3_26;
	ld.global.u32 	%r99, [%rd6];
	min.s32 	%r133, %r99, %r133;
$L__BB3_26:
	setp.ge.s32 	%p30, %r38, %r7;
	@%p30 bra 	$L__BB3_28;
	ld.global.u32 	%r100, [%rd6+8];
	min.s32 	%r133, %r100, %r133;
$L__BB3_28:
	mul.lo.s32 	%r101, %r39, %r37;
	cvt.s64.s32 	%rd31, %r101;
	add.s64 	%rd32, %rd5, %rd31;
	shl.b64 	%rd33, %rd32, 2;
	add.s64 	%rd34, %rd2, %rd33;
	ld.global.u32 	%r102, [%rd34+4];
	add.s32 	%r103, %r102, %r133;
	add.s64 	%rd35, %rd1, %rd33;
	st.global.u32 	[%rd35+4], %r103;
$L__BB3_29:
	bar.sync 	0;
	add.s32 	%r45, %r127, 2;
	shl.b32 	%r104, %r45, 1;
	sub.s32 	%r105, %r1, %r104;
	setp.ge.u32 	%p31, %r3, %r105;
	@%p31 bra 	$L__BB3_36;
	add.s32 	%r46, %r45, %r4;
	setp.lt.s32 	%p32, %r46, 0;
	setp.ge.s32 	%p33, %r46, %r63;
	or.pred  	%p34, %p32, %p33;
	@%p34 bra 	$L__BB3_36;
	ld.global.u32 	%r47, [d_originalWidth];
	mul.lo.s32 	%r106, %r47, %r37;
	cvt.s64.s32 	%rd36, %r106;
	cvt.s64.s32 	%rd38, %r127;
	add.s64 	%rd7, %rd38, %rd27;
	add.s64 	%rd39, %rd7, %rd36;
	shl.b64 	%rd40, %rd39, 2;
	add.s64 	%rd8, %rd1, %rd40;
	ld.global.u32 	%r135, [%rd8+8];
	setp.eq.s32 	%p35, %r46, 0;
	@%p35 bra 	$L__BB3_33;
	ld.global.u32 	%r107, [%rd8+4];
	min.s32 	%r135, %r107, %r135;
$L__BB3_33:
	setp.ge.s32 	%p36, %r46, %r7;
	@%p36 bra 	$L__BB3_35;
	ld.global.u32 	%r108, [%rd8+12];
	min.s32 	%r135, %r108, %r135;
$L__BB3_35:
	mad.lo.s32 	%r109, %r47, %r37, %r47;
	cvt.s64.s32 	%rd41, %r109;
	add.s64 	%rd42, %rd7, %rd41;
	shl.b64 	%rd43, %rd42, 2;
	add.s64 	%rd44, %rd2, %rd43;
	ld.global.u32 	%r110, [%rd44+8];
	add.s32 	%r111, %r110, %r135;
	add.s64 	%rd45, %rd1, %rd43;
	st.global.u32 	[%rd45+8], %r111;
$L__BB3_36:
	bar.sync 	0;
	add.s32 	%r53, %r127, 3;
	shl.b32 	%r112, %r53, 1;
	sub.s32 	%r113, %r1, %r112;
	setp.ge.u32 	%p37, %r3, %r113;
	@%p37 bra 	$L__BB3_43;
	add.s32 	%r54, %r53, %r4;
	setp.lt.s32 	%p38, %r54, 0;
	setp.ge.s32 	%p39, %r54, %r63;
	or.pred  	%p40, %p38, %p39;
	@%p40 bra 	$L__BB3_43;
	ld.global.u32 	%r114, [d_originalWidth];
	add.s32 	%r115, %r37, 2;
	mul.lo.s32 	%r55, %r114, %r115;
	sub.s32 	%r116, %r55, %r114;
	cvt.s64.s32 	%rd46, %r116;
	cvt.s64.s32 	%rd48, %r127;
	add.s64 	%rd9, %rd48, %rd27;
	add.s64 	%rd49, %rd9, %rd46;
	shl.b64 	%rd50, %rd49, 2;
	add.s64 	%rd10, %rd1, %rd50;
	ld.global.u32 	%r137, [%rd10+12];
	setp.eq.s32 	%p41, %r54, 0;
	@%p41 bra 	$L__BB3_40;
	ld.global.u32 	%r117, [%rd10+8];
	min.s32 	%r137, %r117, %r137;
$L__BB3_40:
	setp.ge.s32 	%p42, %r54, %r7;
	@%p42 bra 	$L__BB3_42;
	ld.global.u32 	%r118, [%rd10+16];
	min.s32 	%r137, %r118, %r137;
$L__BB3_42:
	cvt.s64.s32 	%rd51, %r55;
	add.s64 	%rd52, %rd9, %rd51;
	shl.b64 	%rd53, %rd52, 2;
	add.s64 	%rd54, %rd2, %rd53;
	ld.global.u32 	%r119, [%rd54+12];
	add.s32 	%r120, %r119, %r137;
	add.s64 	%rd55, %rd1, %rd53;
	st.global.u32 	[%rd55+12], %r120;
$L__BB3_43:
	bar.sync 	0;
	add.s32 	%r127, %r127, 4;
	setp.lt.u32 	%p43, %r127, %r2;
	add.s32 	%r126, %r37, 3;
	setp.lt.s32 	%p44, %r126, %r64;
	and.pred  	%p45, %p43, %p44;
	@%p45 bra 	$L__BB3_15;
$L__BB3_44:
	ret;

}
	// .globl	_Z19forwardEnergyKernelPhiiPf
.visible .entry _Z19forwardEnergyKernelPhiiPf(
	.param .u64 .ptr .align 1 _Z19forwardEnergyKernelPhiiPf_param_0,
	.param .u32 _Z19forwardEnergyKernelPhiiPf_param_1,
	.param .u32 _Z19forwardEnergyKernelPhiiPf_param_2,
	.param .u64 .ptr .align 1 _Z19forwardEnergyKernelPhiiPf_param_3
)
{
	.reg .pred 	%p<7>;
	.reg .b16 	%rs<4>;
	.reg .b32 	%r<25>;
	.reg .b32 	%f<24>;
	.reg .b64 	%rd<19>;

	ld.param.u64 	%rd3, [_Z19forwardEnergyKernelPhiiPf_param_0];
	ld.param.u32 	%r7, [_Z19forwardEnergyKernelPhiiPf_param_1];
	ld.param.u32 	%r8, [_Z19forwardEnergyKernelPhiiPf_param_2];
	ld.param.u64 	%rd4, [_Z19forwardEnergyKernelPhiiPf_param_3];
	cvta.to.global.u64 	%rd1, %rd4;
	mov.u32 	%r10, %ctaid.x;
	mov.u32 	%r11, %ntid.x;
	mov.u32 	%r12, %tid.x;
	mad.lo.s32 	%r1, %r10, %r11, %r12;
	mov.u32 	%r13, %ctaid.y;
	mov.u32 	%r14, %ntid.y;
	mov.u32 	%r15, %tid.y;
	mad.lo.s32 	%r16, %r13, %r14, %r15;
	setp.ge.s32 	%p1, %r1, %r7;
	setp.ge.s32 	%p2, %r16, %r8;
	or.pred  	%p3, %p1, %p2;
	@%p3 bra 	$L__BB4_8;
	ld.global.u32 	%r3, [d_originalWidth];
	mul.lo.s32 	%r4, %r3, %r16;
	add.s32 	%r5, %r4, %r1;
	setp.ne.s32 	%p4, %r16, 0;
	@%p4 bra 	$L__BB4_3;
	mul.wide.s32 	%rd17, %r5, 4;
	add.s64 	%rd18, %rd1, %rd17;
	mov.b32 	%r24, 0;
	st.global.u32 	[%rd18], %r24;
	bra.uni 	$L__BB4_8;
$L__BB4_3:
	cvta.to.global.u64 	%rd5, %rd3;
	max.s32 	%r17, %r1, 1;
	add.s32 	%r6, %r7, -1;
	add.s32 	%r18, %r1, 1;
	min.s32 	%r19, %r6, %r18;
	cvt.s64.s32 	%rd6, %r4;
	cvt.u64.u32 	%rd7, %r17;
	add.s64 	%rd8, %rd7, %rd6;
	add.s64 	%rd9, %rd5, %rd8;
	ld.global.u8 	%rs1, [%rd9+-1];
	cvt.rn.f32.u16 	%f8, %rs1;
	add.s32 	%r20, %r4, %r19;
	cvt.s64.s32 	%rd10, %r20;
	add.s64 	%rd11, %rd5, %rd10;
	ld.global.u8 	%rs2, [%rd11];
	cvt.rn.f32.u16 	%f9, %rs2;
	sub.s32 	%r21, %r4, %r3;
	add.s32 	%r22, %r21, %r1;
	cvt.s64.s32 	%rd12, %r22;
	add.s64 	%rd13, %rd5, %rd12;
	ld.global.u8 	%rs3, [%rd13];
	cvt.rn.f32.u16 	%f10, %rs3;
	sub.f32 	%f11, %f9, %f8;
	abs.f32 	%f12, %f11;
	sub.f32 	%f13, %f10, %f8;
	abs.f32 	%f14, %f13;
	add.f32 	%f1, %f12, %f14;
	sub.f32 	%f15, %f10, %f9;
	abs.f32 	%f16, %f15;
	add.f32 	%f2, %f12, %f16;
	sub.s32 	%r23, %r5, %r3;
	mul.wide.s32 	%rd14, %r23, 4;
	add.s64 	%rd2, %rd1, %rd14;
	ld.global.f32 	%f17, [%rd2];
	add.f32 	%f23, %f12, %f17;
	setp.lt.s32 	%p5, %r1, 1;
	@%p5 bra 	$L__BB4_5;
	ld.global.f32 	%f18, [%rd2+-4];
	add.f32 	%f19, %f1, %f18;
	min.f32 	%f23, %f23, %f19;
$L__BB4_5:
	setp.ge.s32 	%p6, %r1, %r6;
	@%p6 bra 	$L__BB4_7;
	ld.global.f32 	%f20, [%rd2+4];
	add.f32 	%f21, %f2, %f20;
	min.f32 	%f23, %f23, %f21;
$L__BB4_7:
	mul.wide.s32 	%rd15, %r3, 4;
	add.s64 	%rd16, %rd2, %rd15;
	st.global.f32 	[%rd16], %f23;
$L__BB4_8:
	ret;

}
	// .globl	_Z18hybridEnergyKernelPiPfS0_ii
.visible .entry _Z18hybridEnergyKernelPiPfS0_ii(
	.param .u64 .ptr .align 1 _Z18hybridEnergyKernelPiPfS0_ii_param_0,
	.param .u64 .ptr .align 1 _Z18hybridEnergyKernelPiPfS0_ii_param_1,
	.param .u64 .ptr .align 1 _Z18hybridEnergyKernelPiPfS0_ii_param_2,
	.param .u32 _Z18hybridEnergyKernelPiPfS0_ii_param_3,
	.param .u32 _Z18hybridEnergyKernelPiPfS0_ii_param_4
)
{
	.reg .pred 	%p<4>;
	.reg .b32 	%r<16>;
	.reg .b32 	%f<6>;
	.reg .b64 	%rd<11>;

	ld.param.u64 	%rd1, [_Z18hybridEnergyKernelPiPfS0_ii_param_0];
	ld.param.u64 	%rd2, [_Z18hybridEnergyKernelPiPfS0_ii_param_1];
	ld.param.u64 	%rd3, [_Z18hybridEnergyKernelPiPfS0_ii_param_2];
	ld.param.u32 	%r3, [_Z18hybridEnergyKernelPiPfS0_ii_param_3];
	ld.param.u32 	%r4, [_Z18hybridEnergyKernelPiPfS0_ii_param_4];
	mov.u32 	%r6, %ctaid.x;
	mov.u32 	%r7, %ntid.x;
	mov.u32 	%r8, %tid.x;
	mad.lo.s32 	%r1, %r6, %r7, %r8;
	mov.u32 	%r9, %ctaid.y;
	mov.u32 	%r10, %ntid.y;
	mov.u32 	%r11, %tid.y;
	mad.lo.s32 	%r12, %r9, %r10, %r11;
	setp.ge.s32 	%p1, %r1, %r3;
	setp.ge.s32 	%p2, %r12, %r4;
	or.pred  	%p3, %p1, %p2;
	@%p3 bra 	$L__BB5_2;
	cvta.to.global.u64 	%rd4, %rd1;
	cvta.to.global.u64 	%rd5, %rd2;
	cvta.to.global.u64 	%rd6, %rd3;
	ld.global.u32 	%r13, [d_originalWidth];
	mad.lo.s32 	%r14, %r13, %r12, %r1;
	mul.wide.s32 	%rd7, %r14, 4;
	add.s64 	%rd8, %rd4, %rd7;
	ld.global.u32 	%r15, [%rd8];
	cvt.rn.f32.s32 	%f1, %r15;
	div.rn.f32 	%f2, %f1, 0f437F0000;
	add.s64 	%rd9, %rd5, %rd7;
	ld.global.f32 	%f3, [%rd9];
	div.rn.f32 	%f4, %f3, 0f437F0000;
	max.f32 	%f5, %f2, %f4;
	add.s64 	%rd10, %rd6, %rd7;
	st.global.f32 	[%rd10], %f5;
$L__BB5_2:
	ret;

}
	// .globl	_Z18convertToIntKernelPfPiii
.visible .entry _Z18convertToIntKernelPfPiii(
	.param .u64 .ptr .align 1 _Z18convertToIntKernelPfPiii_param_0,
	.param .u64 .ptr .align 1 _Z18convertToIntKernelPfPiii_param_1,
	.param .u32 _Z18convertToIntKernelPfPiii_param_2,
	.param .u32 _Z18convertToIntKernelPfPiii_param_3
)
{
	.reg .pred 	%p<4>;
	.reg .b32 	%r<16>;
	.reg .b32 	%f<3>;
	.reg .b64 	%rd<8>;

	ld.param.u64 	%rd1, [_Z18convertToIntKernelPfPiii_param_0];
	ld.param.u64 	%rd2, [_Z18convertToIntKernelPfPiii_param_1];
	ld.param.u32 	%r3, [_Z18convertToIntKernelPfPiii_param_2];
	ld.param.u32 	%r4, [_Z18convertToIntKernelPfPiii_param_3];
	mov.u32 	%r6, %ctaid.x;
	mov.u32 	%r7, %ntid.x;
	mov.u32 	%r8, %tid.x;
	mad.lo.s32 	%r1, %r6, %r7, %r8;
	mov.u32 	%r9, %ctaid.y;
	mov.u32 	%r10, %ntid.y;
	mov.u32 	%r11, %tid.y;
	mad.lo.s32 	%r12, %r9, %r10, %r11;
	setp.ge.s32 	%p1, %r1, %r3;
	setp.ge.s32 	%p2, %r12, %r4;
	or.pred  	%p3, %p1, %p2;
	@%p3 bra 	$L__BB6_2;
	cvta.to.global.u64 	%rd3, %rd1;
	cvta.to.global.u64 	%rd4, %rd2;
	ld.global.u32 	%r13, [d_originalWidth];
	mad.lo.s32 	%r14, %r13, %r12, %r1;
	mul.wide.s32 	%rd5, %r14, 4;
	add.s64 	%rd6, %rd3, %rd5;
	ld.global.f32 	%f1, [%rd6];
	mul.f32 	%f2, %f1, 0f437F0000;
	cvt.rzi.s32.f32 	%r15, %f2;
	add.s64 	%rd7, %rd4, %rd5;
	st.global.u32 	[%rd7], %r15;
$L__BB6_2:
	ret;

}
	// .globl	_Z31updateLocalBackwardEnergyKernelPhPiiiS0_
.visible .entry _Z31updateLocalBackwardEnergyKernelPhPiiiS0_(
	.param .u64 .ptr .align 1 _Z31updateLocalBackwardEnergyKernelPhPiiiS0__param_0,
	.param .u64 .ptr .align 1 _Z31updateLocalBackwardEnergyKernelPhPiiiS0__param_1,
	.param .u32 _Z31updateLocalBackwardEnergyKernelPhPiiiS0__param_2,
	.param .u32 _Z31updateLocalBackwardEnergyKernelPhPiiiS0__param_3,
	.param .u64 .ptr .align 1 _Z31updateLocalBackwardEnergyKernelPhPiiiS0__param_4
)
{
	.reg .pred 	%p<10>;
	.reg .b32 	%r<86>;
	.reg .b64 	%rd<29>;

	ld.param.u64 	%rd3, [_Z31updateLocalBackwardEnergyKernelPhPiiiS0__param_0];
	ld.param.u64 	%rd4, [_Z31updateLocalBackwardEnergyKernelPhPiiiS0__param_1];
	ld.param.u32 	%r26, [_Z31updateLocalBackwardEnergyKernelPhPiiiS0__param_2];
	ld.param.u32 	%r27, [_Z31updateLocalBackwardEnergyKernelPhPiiiS0__param_3];
	ld.param.u64 	%rd5, [_Z31updateLocalBackwardEnergyKernelPhPiiiS0__param_4];
	mov.u32 	%r1, %ctaid.x;
	setp.ge.s32 	%p1, %r1, %r27;
	@%p1 bra 	$L__BB7_5;
	cvta.to.global.u64 	%rd1, %rd3;
	cvta.to.global.u64 	%rd6, %rd5;
	mul.wide.u32 	%rd7, %r1, 4;
	add.s64 	%rd8, %rd6, %rd7;
	ld.global.u32 	%r2, [%rd8];
	ld.global.u32 	%r29, [d_originalWidth];
	mul.lo.s32 	%r3, %r29, %r1;
	add.s32 	%r4, %r26, -1;
	add.s32 	%r30, %r27, -1;
	add.s32 	%r5, %r26, -2;
	ld.const.u32 	%r6, [d_xSobel+4];
	ld.const.u32 	%r7, [d_ySobel+4];
	ld.const.u32 	%r8, [d_xSobel+8];
	ld.const.u32 	%r9, [d_ySobel+8];
	ld.const.u32 	%r10, [d_xSobel+12];
	ld.const.u32 	%r11, [d_ySobel+12];
	ld.const.u32 	%r12, [d_xSobel+16];
	ld.const.u32 	%r13, [d_ySobel+16];
	ld.const.u32 	%r14, [d_xSobel+20];
	ld.const.u32 	%r15, [d_ySobel+20];
	add.s32 	%r31, %r1, 1;
	setp.lt.u32 	%p2, %r31, %r27;
	selp.b32 	%r16, %r31, %r30, %p2;
	ld.const.u32 	%r17, [d_xSobel+24];
	ld.const.u32 	%r18, [d_ySobel+24];
	ld.const.u32 	%r19, [d_xSobel+28];
	ld.const.u32 	%r20, [d_ySobel+28];
	ld.const.u32 	%r21, [d_xSobel+32];
	ld.const.u32 	%r22, [d_ySobel+32];
	cvta.to.global.u64 	%rd2, %rd4;
	mov.b32 	%r85, -2;
$L__BB7_2:
	add.s32 	%r24, %r85, %r2;
	setp.lt.s32 	%p3, %r24, 0;
	setp.ge.s32 	%p4, %r24, %r4;
	or.pred  	%p5, %p3, %p4;
	@%p5 bra 	$L__BB7_4;
	add.s32 	%r32, %r24, %r3;
	add.s32 	%r33, %r24, -1;
	ld.global.u32 	%r34, [d_originalWidth];
	setp.lt.s32 	%p6, %r24, %r26;
	selp.b32 	%r35, %r33, %r5, %p6;
	setp.eq.s32 	%p7, %r24, 0;
	selp.b32 	%r36, 0, %r35, %p7;
	max.u32 	%r37, %r1, 1;
	add.s32 	%r38, %r37, -1;
	mul.lo.s32 	%r39, %r34, %r38;
	add.s32 	%r40, %r39, %r36;
	cvt.s64.s32 	%rd9, %r40;
	add.s64 	%rd10, %rd1, %rd9;
	ld.global.u8 	%r41, [%rd10];
	ld.const.u32 	%r42, [d_xSobel];
	mul.lo.s32 	%r43, %r42, %r41;
	ld.const.u32 	%r44, [d_ySobel];
	mul.lo.s32 	%r45, %r44, %r41;
	add.s32 	%r46, %r39, %r24;
	cvt.s64.s32 	%rd11, %r46;
	add.s64 	%rd12, %rd1, %rd11;
	ld.global.u8 	%r47, [%rd12];
	mad.lo.s32 	%r48, %r6, %r47, %r43;
	mad.lo.s32 	%r49, %r7, %r47, %r45;
	add.s32 	%r50, %r24, 1;
	setp.lt.s32 	%p8, %r50, %r4;
	selp.b32 	%r51, %r50, %r5, %p8;
	add.s32 	%r52, %r39, %r51;
	cvt.s64.s32 	%rd13, %r52;
	add.s64 	%rd14, %rd1, %rd13;
	ld.global.u8 	%r53, [%rd14];
	mad.lo.s32 	%r54, %r8, %r53, %r48;
	mad.lo.s32 	%r55, %r9, %r53, %r49;
	mul.lo.s32 	%r56, %r34, %r1;
	add.s32 	%r57, %r56, %r36;
	cvt.s64.s32 	%rd15, %r57;
	add.s64 	%rd16, %rd1, %rd15;
	ld.global.u8 	%r58, [%rd16];
	mad.lo.s32 	%r59, %r10, %r58, %r54;
	mad.lo.s32 	%r60, %r11, %r58, %r55;
	add.s32 	%r61, %r56, %r24;
	cvt.s64.s32 	%rd17, %r61;
	add.s64 	%rd18, %rd1, %rd17;
	ld.global.u8 	%r62, [%rd18];
	mad.lo.s32 	%r63, %r12, %r62, %r59;
	mad.lo.s32 	%r64, %r13, %r62, %r60;
	add.s32 	%r65, %r56, %r51;
	cvt.s64.s32 	%rd19, %r65;
	add.s64 	%rd20, %rd1, %rd19;
	ld.global.u8 	%r66, [%rd20];
	mad.lo.s32 	%r67, %r14, %r66, %r63;
	mad.lo.s32 	%r68, %r15, %r66, %r64;
	mul.lo.s32 	%r69, %r34, %r16;
	add.s32 	%r70, %r69, %r36;
	cvt.s64.s32 	%rd21, %r70;
	add.s64 	%rd22, %rd1, %rd21;
	ld.global.u8 	%r71, [%rd22];
	mad.lo.s32 	%r72, %r17, %r71, %r67;
	mad.lo.s32 	%r73, %r18, %r71, %r68;
	add.s32 	%r74, %r69, %r24;
	cvt.s64.s32 	%rd23, %r74;
	add.s64 	%rd24, %rd1, %rd23;
	ld.global.u8 	%r75, [%rd24];
	mad.lo.s32 	%r76, %r19, %r75, %r72;
	mad.lo.s32 	%r77, %r20, %r75, %r73;
	add.s32 	%r78, %r69, %r51;
	cvt.s64.s32 	%rd25, %r78;
	add.s64 	%rd26, %rd1, %rd25;
	ld.global.u8 	%r79, [%rd26];
	mad.lo.s32 	%r80, %r21, %r79, %r76;
	mad.lo.s32 	%r81, %r22, %r79, %r77;
	abs.s32 	%r82, %r80;
	abs.s32 	%r83, %r81;
	add.s32 	%r84, %r83, %r82;
	mul.wide.s32 	%rd27, %r32, 4;
	add.s64 	%rd28, %rd2, %rd27;
	st.global.u32 	[%rd28], %r84;
$L__BB7_4:
	add.s32 	%r85, %r85, 1;
	setp.ne.s32 	%p9, %r85, 3;
	@%p9 bra 	$L__BB7_2;
$L__BB7_5:
	ret;

}


// ===== COMPILED SASS (sm_100) =====

	.target	sm_100

	.elftype	@"ET_EXEC"


//--------------------- .note.nv.tkinfo           --------------------------
	.section	.note.nv.tkinfo,"",@"SHT_NOTE"
	.sectionflags	@"SHF_NOTE_NV_TKINFO"
	.tkinfo
        /*0018*/ 	.word	0x00000002
        /*0030*/ 	.string	""
        /*0030*/ 	.string	"ptxas"
        /*0030*/ 	.string	"Cuda compilation tools, release 13.0, V13.0.88"
        /*0030*/ 	.string	"Build cuda_13.0.r13.0/compiler.36424714_0"
        /*0030*/ 	.string	"-arch sm_100 -m 64 "



//--------------------- .note.nv.cuinfo           --------------------------
	.section	.note.nv.cuinfo,"",@"SHT_NOTE"
	.sectionflags	@"SHF_NOTE_NV_CUINFO"
        /*0018*/ 	.short	0x0002
        /*001a*/ 	.short	0x0064
        /*001c*/ 	.short	0x0082
	.zero		2


//--------------------- .nv.info                  --------------------------
	.section	.nv.info,"",@"SHT_CUDA_INFO"
	.align	4


	//----- nvinfo : EIATTR_REGCOUNT
	.align		4
        /*0000*/ 	.byte	0x04, 0x2f
        /*0002*/ 	.short	(.L_4 - .L_3)
	.align		4
.L_3:
        /*0004*/ 	.word	index@(_Z14Rgb2GrayKernelP6uchar3iiPh)
        /*0008*/ 	.word	0x0000000b


	//----- nvinfo : EIATTR_FRAME_SIZE
	.align		4
.L_4:
        /*000c*/ 	.byte	0x04, 0x11
        /*000e*/ 	.short	(.L_6 - .L_5)
	.align		4
.L_5:
        /*0010*/ 	.word	index@(_Z14Rgb2GrayKernelP6uchar3iiPh)
        /*0014*/ 	.word	0x00000000


	//----- nvinfo : EIATTR_REGCOUNT
	.align		4
.L_6:
        /*0018*/ 	.byte	0x04, 0x2f
        /*001a*/ 	.short	(.L_8 - .L_7)
	.align		4
.L_7:
        /*001c*/ 	.word	index@(_Z20backwardEnergyKernelPhiiPiS0_S0_)
        /*0020*/ 	.word	0x00000018


	//----- nvinfo : EIATTR_FRAME_SIZE
	.align		4
.L_8:
        /*0024*/ 	.byte	0x04, 0x11
        /*0026*/ 	.short	(.L_10 - .L_9)
	.align		4
.L_9:
        /*0028*/ 	.word	index@(_Z20backwardEnergyKernelPhiiPiS0_S0_)
        /*002c*/ 	.word	0x00000000


	//----- nvinfo : EIATTR_REGCOUNT
	.align		4
.L_10:
        /*0030*/ 	.byte	0x04, 0x2f
        /*0032*/ 	.short	(.L_12 - .L_11)
	.align		4
.L_11:
        /*0034*/ 	.word	index@(_Z13carvingKernelPiP6uchar3PhS_i)
        /*0038*/ 	.word	0x0000001a


	//----- nvinfo : EIATTR_FRAME_SIZE
	.align		4
.L_12:
        /*003c*/ 	.byte	0x04, 0x11
        /*003e*/ 	.short	(.L_14 - .L_13)
	.align		4
.L_13:
        /*0040*/ 	.word	index@(_Z13carvingKernelPiP6uchar3PhS_i)
        /*0044*/ 	.word	0x00000000


	//----- nvinfo : EIATTR_REGCOUNT
	.align		4
.L_14:
        /*0048*/ 	.byte	0x04, 0x2f
        /*004a*/ 	.short	(.L_16 - .L_15)
	.align		4
.L_15:
        /*004c*/ 	.word	index@(_Z16seamsScoreKernelPiS_iii)
        /*0050*/ 	.word	0x0000001c


	//----- nvinfo : EIATTR_FRAME_SIZE
	.align		4
.L_16:
        /*0054*/ 	.byte	0x04, 0x11
        /*0056*/ 	.short	(.L_18 - .L_17)
	.align		4
.L_17:
        /*0058*/ 	.word	index@(_Z16seamsScoreKernelPiS_iii)
        /*005c*/ 	.word	0x00000000


	//----- nvinfo : EIATTR_REGCOUNT
	.align		4
.L_18:
        /*0060*/ 	.byte	0x04, 0x2f
        /*0062*/ 	.short	(.L_20 - .L_19)
	.align		4
.L_19:
        /*0064*/ 	.word	index@(_Z19forwardEnergyKernelPhiiPf)
        /*0068*/ 	.word	0x00000011


	//----- nvinfo : EIATTR_FRAME_SIZE
	.align		4
.L_20:
        /*006c*/ 	.byte	0x04, 0x11
        /*006e*/ 	.short	(.L_22 - .L_21)
	.align		4
.L_21:
        /*0070*/ 	.word	index@(_Z19forwardEnergyKernelPhiiPf)
        /*0074*/ 	.word	0x00000000


	//----- nvinfo : EIATTR_REGCOUNT
	.align		4
.L_22:
        /*0078*/ 	.byte	0x04, 0x2f
        /*007a*/ 	.short	(.L_24 - .L_23)
	.align		4
.L_23:
        /*007c*/ 	.word	index@(_Z18hybridEnergyKernelPiPfS0_ii)
        /*0080*/ 	.word	0x00000012


	//----- nvinfo : EIATTR_FRAME_SIZE
	.align		4
.L_24:
        /*0084*/ 	.byte	0x04, 0x11
        /*0086*/ 	.short	(.L_26 - .L_25)
	.align		4
.L_25:
        /*0088*/ 	.word	index@($__internal_0_$__cuda_sm3x_div_rn_noftz_f32_slowpath)
        /*008c*/ 	.word	0x00000000


	//----- nvinfo : EIATTR_FRAME_SIZE
	.align		4
.L_26:
        /*0090*/ 	.byte	0x04, 0x11
        /*0092*/ 	.short	(.L_28 - .L_27)
	.align		4
.L_27:
        /*0094*/ 	.word	index@(_Z18hybridEnergyKernelPiPfS0_ii)
        /*0098*/ 	.word	0x00000000


	//----- nvinfo : EIATTR_REGCOUNT
	.align		4
.L_28:
        /*009c*/ 	.byte	0x04, 0x2f
        /*009e*/ 	.short	(.L_30 - .L_29)
	.align		4
.L_29:
        /*00a0*/ 	.word	index@(_Z18convertToIntKernelPfPiii)
        /*00a4*/ 	.word	0x0000000e


	//----- nvinfo : EIATTR_FRAME_SIZE
	.align		4
.L_30:
        /*00a8*/ 	.byte	0x04, 0x11
        /*00aa*/ 	.short	(.L_32 - .L_31)
	.align		4
.L_31:
        /*00ac*/ 	.word	index@(_Z18convertToIntKernelPfPiii)
        /*00b0*/ 	.word	0x00000000


	//----- nvinfo : EIATTR_REGCOUNT
	.align		4
.L_32:
        /*00b4*/ 	.byte	0x04, 0x2f
        /*00b6*/ 	.short	(.L_34 - .L_33)
	.align		4
.L_33:
        /*00b8*/ 	.word	index@(_Z31updateLocalBackwardEnergyKernelPhPiiiS0_)
        /*00bc*/ 	.word	0x00000020


	//----- nvinfo : EIATTR_FRAME_SIZE
	.align		4
.L_34:
        /*00c0*/ 	.byte	0x04, 0x11
        /*00c2*/ 	.short	(.L_36 - .L_35)
	.align		4
.L_35:
        /*00c4*/ 	.word	index@(_Z31updateLocalBackwardEnergyKernelPhPiiiS0_)
        /*00c8*/ 	.word	0x00000000


	//----- nvinfo : EIATTR_MIN_STACK_SIZE
	.align		4
.L_36:
        /*00cc*/ 	.byte	0x04, 0x12
        /*00ce*/ 	.short	(.L_38 - .L_37)
	.align		4
.L_37:
        /*00d0*/ 	.word	index@(_Z31updateLocalBackwardEnergyKernelPhPiiiS0_)
        /*00d4*/ 	.word	0x00000000


	//----- nvinfo : EIATTR_MIN_STACK_SIZE
	.align		4
.L_38:
        /*00d8*/ 	.byte	0x04, 0x12
        /*00da*/ 	.short	(.L_40 - .L_39)
	.align		4
.L_39:
        /*00dc*/ 	.word	index@(_Z18convertToIntKernelPfPiii)
        /*00e0*/ 	.word	0x00000000


	//----- nvinfo : EIATTR_MIN_STACK_SIZE
	.align		4
.L_40:
        /*00e4*/ 	.byte	0x04, 0x12
        /*00e6*/ 	.short	(.L_42 - .L_41)
	.align		4
.L_41:
        /*00e8*/ 	.word	index@(_Z18hybridEnergyKernelPiPfS0_ii)
        /*00ec*/ 	.word	0x00000000


	//----- nvinfo : EIATTR_MIN_STACK_SIZE
	.align		4
.L_42:
        /*00f0*/ 	.byte	0x04, 0x12
        /*00f2*/ 	.short	(.L_44 - .L_43)
	.align		4
.L_43:
        /*00f4*/ 	.word	index@(_Z19forwardEnergyKernelPhiiPf)
        /*00f8*/ 	.word	0x00000000


	//----- nvinfo : EIATTR_MIN_STACK_SIZE
	.align		4
.L_44:
        /*00fc*/ 	.byte	0x04, 0x12
        /*00fe*/ 	.short	(.L_46 - .L_45)
	.align		4
.L_45:
        /*0100*/ 	.word	index@(_Z16seamsScoreKernelPiS_iii)
        /*0104*/ 	.word	0x00000000


	//----- nvinfo : EIATTR_MIN_STACK_SIZE
	.align		4
.L_46:
        /*0108*/ 	.byte	0x04, 0x12
        /*010a*/ 	.short	(.L_48 - .L_47)
	.align		4
.L_47:
        /*010c*/ 	.word	index@(_Z13carvingKernelPiP6uchar3PhS_i)
        /*0110*/ 	.word	0x00000000


	//----- nvinfo : EIATTR_MIN_STACK_SIZE
	.align		4
.L_48:
        /*0114*/ 	.byte	0x04, 0x12
        /*0116*/ 	.short	(.L_50 - .L_49)
	.align		4
.L_49:
        /*0118*/ 	.word	index@(_Z20backwardEnergyKernelPhiiPiS0_S0_)
        /*011c*/ 	.word	0x00000000


	//----- nvinfo : EIATTR_MIN_STACK_SIZE
	.align		4
.L_50:
        /*0120*/ 	.byte	0x04, 0x12
        /*0122*/ 	.short	(.L_52 - .L_51)
	.align		4
.L_51:
        /*0124*/ 	.word	index@(_Z14Rgb2GrayKernelP6uchar3iiPh)
        /*0128*/ 	.word	0x00000000
.L_52:


//--------------------- .nv.compat                --------------------------
	.section	.nv.compat,"",@"SHT_CUDA_COMPAT_INFO"
	.align	4
        /*0000*/ 	.byte	0x02, 0x09, 0x00, 0x00, 0x02, 0x02, 0x01, 0x00, 0x02, 0x05, 0x05, 0x00, 0x03, 0x07, 0x01, 0x01
        /*0010*/ 	.byte	0x02, 0x03, 0x00, 0x00, 0x02, 0x06, 0x01, 0x00, 0x04, 0x0b, 0x08, 0x00, 0x01, 0x00, 0x00, 0x00
        /*0020*/ 	.byte	0x00, 0x00, 0x00, 0x00


//--------------------- .nv.info._Z31updateLocalBackwardEnergyKernelPhPiiiS0_ --------------------------
	.section	.nv.info._Z31updateLocalBackwardEnergyKernelPhPiiiS0_,"",@"SHT_CUDA_INFO"
	.sectionflags	@""
	.align	4


	//----- nvinfo : EIATTR_CUDA_API_VERSION
	.align		4
        /*0000*/ 	.byte	0x04, 0x37
        /*0002*/ 	.short	(.L_54 - .L_53)
.L_53:
        /*0004*/ 	.word	0x00000082


	//----- nvinfo : EIATTR_KPARAM_INFO
	.align		4
.L_54:
        /*0008*/ 	.byte	0x04, 0x17
        /*000a*/ 	.short	(.L_56 - .L_55)
.L_55:
        /*000c*/ 	.word	0x00000000
        /*0010*/ 	.short	0x0004
        /*0012*/ 	.short	0x0018
        /*0014*/ 	.byte	0x00, 0xf5, 0x21, 0x00


	//----- nvinfo : EIATTR_KPARAM_INFO
	.align		4
.L_56:
        /*0018*/ 	.byte	0x04, 0x17
        /*001a*/ 	.short	(.L_58 - .L_57)
.L_57:
        /*001c*/ 	.word	0x00000000
        /*0020*/ 	.short	0x0003
        /*0022*/ 	.short	0x0014
        /*0024*/ 	.byte	0x00, 0xf0, 0x11, 0x00


	//----- nvinfo : EIATTR_KPARAM_INFO
	.align		4
.L_58:
        /*0028*/ 	.byte	0x04, 0x17
        /*002a*/ 	.short	(.L_60 - .L_59)
.L_59:
        /*002c*/ 	.word	0x00000000
        /*0030*/ 	.short	0x0002
        /*0032*/ 	.short	0x0010
        /*0034*/ 	.byte	0x00, 0xf0, 0x11, 0x00


	//----- nvinfo : EIATTR_KPARAM_INFO
	.align		4
.L_60:
        /*0038*/ 	.byte	0x04, 0x17
        /*003a*/ 	.short	(.L_62 - .L_61)
.L_61:
        /*003c*/ 	.word	0x00000000
        /*0040*/ 	.short	0x0001
        /*0042*/ 	.short	0x0008
        /*0044*/ 	.byte	0x00, 0xf5, 0x21, 0x00


	//----- nvinfo : EIATTR_KPARAM_INFO
	.align		4
.L_62:
        /*0048*/ 	.byte	0x04, 0x17
        /*004a*/ 	.short	(.L_64 - .L_63)
.L_63:
        /*004c*/ 	.word	0x00000000
        /*0050*/ 	.short	0x0000
        /*0052*/ 	.short	0x0000
        /*0054*/ 	.byte	0x00, 0xf5, 0x21, 0x00


	//----- nvinfo : EIATTR_SPARSE_MMA_MASK
	.align		4
.L_64:
        /*0058*/ 	.byte	0x03, 0x50
        /*005a*/ 	.short	0x0000


	//----- nvinfo : EIATTR_MAXREG_COUNT
	.align		4
        /*005c*/ 	.byte	0x03, 0x1b
        /*005e*/ 	.short	0x00ff


	//----- nvinfo : EIATTR_MERCURY_ISA_VERSION
	.align		4
        /*0060*/ 	.byte	0x03, 0x5f
        /*0062*/ 	.short	0x0101


	//----- nvinfo : EIATTR_VRC_CTA_INIT_COUNT
	.align		4
        /*0064*/ 	.byte	0x02, 0x4a
	.zero		1
	.zero		1


	//----- nvinfo : EIATTR_EXIT_INSTR_OFFSETS
	.align		4
        /*0068*/ 	.byte	0x04, 0x1c
        /*006a*/ 	.short	(.L_66 - .L_65)


	//   ....[0]....
.L_65:
        /*006c*/ 	.word	0x00000040


	//   ....[1]....
        /*0070*/ 	.word	0x00001570


	//   ....[2]....
        /*0074*/ 	.word	0x00001a50


	//----- nvinfo : EIATTR_CBANK_PARAM_SIZE
	.align		4
.L_66:
        /*0078*/ 	.byte	0x03, 0x19
        /*007a*/ 	.short	0x0020


	//----- nvinfo : EIATTR_PARAM_CBANK
	.align		4
        /*007c*/ 	.byte	0x04, 0x0a
        /*007e*/ 	.short	(.L_68 - .L_67)
	.align		4
.L_67:
        /*0080*/ 	.word	index@(.nv.constant0._Z31updateLocalBackwardEnergyKernelPhPiiiS0_)
        /*0084*/ 	.short	0x0380
        /*0086*/ 	.short	0x0020


	//----- nvinfo : EIATTR_SW_WAR
	.align		4
.L_68:
        /*0088*/ 	.byte	0x04, 0x36
        /*008a*/ 	.short	(.L_70 - .L_69)
.L_69:
        /*008c*/ 	.word	0x00000008
.L_70:


//--------------------- .nv.info._Z18convertToIntKernelPfPiii --------------------------
	.section	.nv.info._Z18convertToIntKernelPfPiii,"",@"SHT_CUDA_INFO"
	.sectionflags	@""
	.align	4


	//----- nvinfo : EIATTR_CUDA_API_VERSION
	.align		4
        /*0000*/ 	.byte	0x04, 0x37
        /*0002*/ 	.short	(.L_72 - .L_71)
.L_71:
        /*0004*/ 	.word	0x00000082


	//----- nvinfo : EIATTR_KPARAM_INFO
	.align		4
.L_72:
        /*0008*/ 	.byte	0x04, 0x17
        /*000a*/ 	.short	(.L_74 - .L_73)
.L_73:
        /*000c*/ 	.word	0x00000000
        /*0010*/ 	.short	0x0003
        /*0012*/ 	.short	0x0014
        /*0014*/ 	.byte	0x00, 0xf0, 0x11, 0x00


	//----- nvinfo : EIATTR_KPARAM_INFO
	.align		4
.L_74:
        /*0018*/ 	.byte	0x04, 0x17
        /*001a*/ 	.short	(.L_76 - .L_75)
.L_75:
        /*001c*/ 	.word	0x00000000
        /*0020*/ 	.short	0x0002
        /*0022*/ 	.short	0x0010
        /*0024*/ 	.byte	0x00, 0xf0, 0x11, 0x00


	//----- nvinfo : EIATTR_KPARAM_INFO
	.align		4
.L_76:
        /*0028*/ 	.byte	0x04, 0x17
        /*002a*/ 	.short	(.L_78 - .L_77)
.L_77:
        /*002c*/ 	.word	0x00000000
        /*0030*/ 	.short	0x0001
        /*0032*/ 	.short	0x0008
        /*0034*/ 	.byte	0x00, 0xf5, 0x21, 0x00


	//----- nvinfo : EIATTR_KPARAM_INFO
	.align		4
.L_78:
        /*0038*/ 	.byte	0x04, 0x17
        /*003a*/ 	.short	(.L_80 - .L_79)
.L_79:
        /*003c*/ 	.word	0x00000000
        /*0040*/ 	.short	0x0000
        /*0042*/ 	.short	0x0000
        /*0044*/ 	.byte	0x00, 0xf5, 0x21, 0x00


	//----- nvinfo : EIATTR_SPARSE_MMA_MASK
	.align		4
.L_80:
        /*0048*/ 	.byte	0x03, 0x50
        /*004a*/ 	.short	0x0000


	//----- nvinfo : EIATTR_MAXREG_COUNT
	.align		4
        /*004c*/ 	.byte	0x03, 0x1b
        /*004e*/ 	.short	0x00ff


	//----- nvinfo : EIATTR_MERCURY_ISA_VERSION
	.align		4
        /*0050*/ 	.byte	0x03, 0x5f
        /*0052*/ 	.short	0x0101


	//----- nvinfo : EIATTR_VRC_CTA_INIT_COUNT
	.align		4
        /*0054*/ 	.byte	0x02, 0x4a
	.zero		1
	.zero		1


	//----- nvinfo : EIATTR_EXIT_INSTR_OFFSETS
	.align		4
        /*0058*/ 	.byte	0x04, 0x1c
        /*005a*/ 	.short	(.L_82 - .L_81)


	//   ....[0]....
.L_81:
        /*005c*/ 	.word	0x000000c0


	//   ....[1]....
        /*0060*/ 	.word	0x00000190


	//----- nvinfo : EIATTR_CBANK_PARAM_SIZE
	.align		4
.L_82:
        /*0064*/ 	.byte	0x03, 0x19
        /*0066*/ 	.short	0x0018


	//----- nvinfo : EIATTR_PARAM_CBANK
	.align		4
        /*0068*/ 	.byte	0x04, 0x0a
        /*006a*/ 	.short	(.L_84 - .L_83)
	.align		4
.L_83:
        /*006c*/ 	.word	index@(.nv.constant0._Z18convertToIntKernelPfPiii)
        /*0070*/ 	.short	0x0380
        /*0072*/ 	.short	0x0018


	//----- nvinfo : EIATTR_SW_WAR
	.align		4
.L_84:
        /*0074*/ 	.byte	0x04, 0x36
        /*0076*/ 	.short	(.L_86 - .L_85)
.L_85:
        /*0078*/ 	.word	0x00000008
.L_86:


//--------------------- .nv.info._Z18hybridEnergyKernelPiPfS0_ii --------------------------
	.section	.nv.info._Z18hybridEnergyKernelPiPfS0_ii,"",@"SHT_CUDA_INFO"
	.sectionflags	@""
	.align	4


	//----- nvinfo : EIATTR_CUDA_API_VERSION
	.align		4
        /*0000*/ 	.byte	0x04, 0x37
        /*0002*/ 	.short	(.L_88 - .L_87)
.L_87:
        /*0004*/ 	.word	0x00000082


	//----- nvinfo : EIATTR_KPARAM_INFO
	.align		4
.L_88:
        /*0008*/ 	.byte	0x04, 0x17
        /*000a*/ 	.short	(.L_90 - .L_89)
.L_89:
        /*000c*/ 	.word	0x00000000
        /*0010*/ 	.short	0x0004
        /*0012*/ 	.short	0x001c
        /*0014*/ 	.byte	0x00, 0xf0, 0x11, 0x00


	//----- nvinfo : EIATTR_KPARAM_INFO
	.align		4
.L_90:
        /*0018*/ 	.byte	0x04, 0x17
        /*001a*/ 	.short	(.L_92 - .L_91)
.L_91:
        /*001c*/ 	.word	0x00000000
        /*0020*/ 	.short	0x0003
        /*0022*/ 	.short	0x0018
        /*0024*/ 	.byte	0x00, 0xf0, 0x11, 0x00


	//----- nvinfo : EIATTR_KPARAM_INFO
	.align		4
.L_92:
        /*0028*/ 	.byte	0x04, 0x17
        /*002a*/ 	.short	(.L_94 - .L_93)
.L_93:
        /*002c*/ 	.word	0x00000000
        /*0030*/ 	.short	0x0002
        /*0032*/ 	.short	0x0010
        /*0034*/ 	.byte	0x00, 0xf5, 0x21, 0x00


	//----- nvinfo : EIATTR_KPARAM_INFO
	.align		4
.L_94:
        /*0038*/ 	.byte	0x04, 0x17
        /*003a*/ 	.short	(.L_96 - .L_95)
.L_95:
        /*003c*/ 	.word	0x00000000
        /*0040*/ 	.short	0x0001
        /*0042*/ 	.short	0x0008
        /*0044*/ 	.byte	0x00, 0xf5, 0x21, 0x00


	//----- nvinfo : EIATTR_KPARAM_INFO
	.align		4
.L_96:
        /*0048*/ 	.byte	0x04, 0x17
        /*004a*/ 	.short	(.L_98 - .L_97)
.L_97:
        /*004c*/ 	.word	0x00000000
        /*0050*/ 	.short	0x0000
        /*0052*/ 	.short	0x0000
        /*0054*/ 	.byte	0x00, 0xf5, 0x21, 0x00


	//----- nvinfo : EIATTR_SPARSE_MMA_MASK
	.align		4
.L_98:
        /*0058*/ 	.byte	0x03, 0x50
        /*005a*/ 	.short	0x0000


	//----- nvinfo : EIATTR_MAXREG_COUNT
	.align		4
        /*005c*/ 	.byte	0x03, 0x1b
        /*005e*/ 	.short	0x00ff


	//----- nvinfo : EIATTR_MERCURY_ISA_VERSION
	.align		4
        /*0060*/ 	.byte	0x03, 0x5f
        /*0062*/ 	.short	0x0101


	//----- nvinfo : EIATTR_VRC_CTA_INIT_COUNT
	.align		4
        /*0064*/ 	.byte	0x02, 0x4a
	.zero		1
	.zero		1


	//----- nvinfo : EIATTR_EXIT_INSTR_OFFSETS
	.align		4
        /*0068*/ 	.byte	0x04, 0x1c
        /*006a*/ 	.short	(.L_100 - .L_99)


	//   ....[0]....
.L_99:
        /*006c*/ 	.word	0x000000c0


	//   ....[1]....
        /*0070*/ 	.word	0x00000370


	//----- nvinfo : EIATTR_CRS_STACK_SIZE
	.align		4
.L_100:
        /*0074*/ 	.byte	0x04, 0x1e
        /*0076*/ 	.short	(.L_102 - .L_101)
.L_101:
        /*0078*/ 	.word	0x00000000


	//----- nvinfo : EIATTR_CBANK_PARAM_SIZE
	.align		4
.L_102:
        /*007c*/ 	.byte	0x03, 0x19
        /*007e*/ 	.short	0x0020


	//----- nvinfo : EIATTR_PARAM_CBANK
	.align		4
        /*0080*/ 	.byte	0x04, 0x0a
        /*0082*/ 	.short	(.L_104 - .L_103)
	.align		4
.L_103:
        /*0084*/ 	.word	index@(.nv.constant0._Z18hybridEnergyKernelPiPfS0_ii)
        /*0088*/ 	.short	0x0380
        /*008a*/ 	.short	0x0020


	//----- nvinfo : EIATTR_SW_WAR
	.align		4
.L_104:
        /*008c*/ 	.byte	0x04, 0x36
        /*008e*/ 	.short	(.L_106 - .L_105)
.L_105:
        /*0090*/ 	.word	0x00000008
.L_106:


//--------------------- .nv.info._Z19forwardEnergyKernelPhiiPf --------------------------
	.section	.nv.info._Z19forwardEnergyKernelPhiiPf,"",@"SHT_CUDA_INFO"
	.sectionflags	@""
	.align	4


	//----- nvinfo : EIATTR_CUDA_API_VERSION
	.align		4
        /*0000*/ 	.byte	0x04, 0x37
        /*0002*/ 	.short	(.L_108 - .L_107)
.L_107:
        /*0004*/ 	.word	0x00000082


	//----- nvinfo : EIATTR_KPARAM_INFO
	.align		4
.L_108:
        /*0008*/ 	.byte	0x04, 0x17
        /*000a*/ 	.short	(.L_110 - .L_109)
.L_109:
        /*000c*/ 	.word	0x00000000
        /*0010*/ 	.short	0x0003
        /*0012*/ 	.short	0x0010
        /*0014*/ 	.byte	0x00, 0xf5, 0x21, 0x00


	//----- nvinfo : EIATTR_KPARAM_INFO
	.align		4
.L_110:
        /*0018*/ 	.byte	0x04, 0x17
        /*001a*/ 	.short	(.L_112 - .L_111)
.L_111:
        /*001c*/ 	.word	0x00000000
        /*0020*/ 	.short	0x0002
        /*0022*/ 	.short	0x000c
        /*0024*/ 	.byte	0x00, 0xf0, 0x11, 0x00


	//----- nvinfo : EIATTR_KPARAM_INFO
	.align		4
.L_112:
        /*0028*/ 	.byte	0x04, 0x17
        /*002a*/ 	.short	(.L_114 - .L_113)
.L_113:
        /*002c*/ 	.word	0x00000000
        /*0030*/ 	.short	0x0001
        /*0032*/ 	.short	0x0008
        /*0034*/ 	.byte	0x00, 0xf0, 0x11, 0x00


	//----- nvinfo : EIATTR_KPARAM_INFO
	.align		4
.L_114:
        /*0038*/ 	.byte	0x04, 0x17
        /*003a*/ 	.short	(.L_116 - .L_115)
.L_115:
        /*003c*/ 	.word	0x00000000
        /*0040*/ 	.short	0x0000
        /*0042*/ 	.short	0x0000
        /*0044*/ 	.byte	0x00, 0xf5, 0x21, 0x00


	//----- nvinfo : EIATTR_SPARSE_MMA_MASK
	.align		4
.L_116:
        /*0048*/ 	.byte	0x03, 0x50
        /*004a*/ 	.short	0x0000


	//----- nvinfo : EIATTR_MAXREG_COUNT
	.align		4
        /*004c*/ 	.byte	0x03, 0x1b
        /*004e*/ 	.short	0x00ff


	//----- nvinfo : EIATTR_MERCURY_ISA_VERSION
	.align		4
        /*0050*/ 	.byte	0x03, 0x5f
        /*0052*/ 	.short	0x0101


	//----- nvinfo : EIATTR_VRC_CTA_INIT_COUNT
	.align		4
        /*0054*/ 	.byte	0x02, 0x4a
	.zero		1
	.zero		1


	//----- nvinfo : EIATTR_EXIT_INSTR_OFFSETS
	.align		4
        /*0058*/ 	.byte	0x04, 0x1c
        /*005a*/ 	.short	(.L_118 - .L_117)


	//   ....[0]....
.L_117:
        /*005c*/ 	.word	0x000000c0


	//   ....[1]....
        /*0060*/ 	.word	0x00000160


	//   ....[2]....
        /*0064*/ 	.word	0x000003e0


	//----- nvinfo : EIATTR_CBANK_PARAM_SIZE
	.align		4
.L_118:
        /*0068*/ 	.byte	0x03, 0x19
        /*006a*/ 	.short	0x0018


	//----- nvinfo : EIATTR_PARAM_CBANK
	.align		4
        /*006c*/ 	.byte	0x04, 0x0a
        /*006e*/ 	.short	(.L_120 - .L_119)
	.align		4
.L_119:
        /*0070*/ 	.word	index@(.nv.constant0._Z19forwardEnergyKernelPhiiPf)
        /*0074*/ 	.short	0x0380
        /*0076*/ 	.short	0x0018


	//----- nvinfo : EIATTR_SW_WAR
	.align		4
.L_120:
        /*0078*/ 	.byte	0x04, 0x36
        /*007a*/ 	.short	(.L_122 - .L_121)
.L_121:
        /*007c*/ 	.word	0x00000008
.L_122:


//--------------------- .nv.info._Z16seamsScoreKernelPiS_iii --------------------------
	.section	.nv.info._Z16seamsScoreKernelPiS_iii,"",@"SHT_CUDA_INFO"
	.sectionflags	@""
	.align	4


	//----- nvinfo : EIATTR_CUDA_API_VERSION
	.align		4
        /*0000*/ 	.byte	0x04, 0x37
        /*0002*/ 	.short	(.L_124 - .L_123)
.L_123:
        /*0004*/ 	.word	0x00000082


	//----- nvinfo : EIATTR_KPARAM_INFO
	.align		4
.L_124:
        /*0008*/ 	.byte	0x04, 0x17
        /*000a*/ 	.short	(.L_126 - .L_125)
.L_125:
        /*000c*/ 	.word	0x00000000
        /*0010*/ 	.short	0x0004
        /*0012*/ 	.short	0x0018
        /*0014*/ 	.byte	0x00, 0xf0, 0x11, 0x00


	//----- nvinfo : EIATTR_KPARAM_INFO
	.align		4
.L_126:
        /*0018*/ 	.byte	0x04, 0x17
        /*001a*/ 	.short	(.L_128 - .L_127)
.L_127:
        /*001c*/ 	.word	0x00000000
        /*0020*/ 	.short	0x0003
        /*0022*/ 	.short	0x0014
        /*0024*/ 	.byte	0x00, 0xf0, 0x11, 0x00


	//----- nvinfo : EIATTR_KPARAM_INFO
	.align		4
.L_128:
        /*0028*/ 	.byte	0x04, 0x17
        /*002a*/ 	.short	(.L_130 - .L_129)
.L_129:
        /*002c*/ 	.word	0x00000000
        /*0030*/ 	.short	0x0002
        /*0032*/ 	.short	0x0010
        /*0034*/ 	.byte	0x00, 0xf0, 0x11, 0x00


	//----- nvinfo : EIATTR_KPARAM_INFO
	.align		4
.L_130:
        /*0038*/ 	.byte	0x04, 0x17
        /*003a*/ 	.short	(.L_132 - .L_131)
.L_131:
        /*003c*/ 	.word	0x00000000
        /*0040*/ 	.short	0x0001
        /*0042*/ 	.short	0x0008
        /*0044*/ 	.byte	0x00, 0xf5, 0x21, 0x00


	//----- nvinfo : EIATTR_KPARAM_INFO
	.align		4
.L_132:
        /*0048*/ 	.byte	0x04, 0x17
        /*004a*/ 	.short	(.L_134 - .L_133)
.L_133:
        /*004c*/ 	.word	0x00000000
        /*0050*/ 	.short	0x0000
        /*0052*/ 	.short	0x0000
        /*0054*/ 	.byte	0x00, 0xf5, 0x21, 0x00


	//----- nvinfo : EIATTR_SPARSE_MMA_MASK
	.align		4
.L_134:
        /*0058*/ 	.byte	0x03, 0x50
        /*005a*/ 	.short	0x0000


	//----- nvinfo : EIATTR_MAXREG_COUNT
	.align		4
        /*005c*/ 	.byte	0x03, 0x1b
        /*005e*/ 	.short	0x00ff


	//----- nvinfo : EIATTR_NUM_BARRIERS
	.align		4
        /*0060*/ 	.byte	0x02, 0x4c
        /*0062*/ 	.byte	0x01
	.zero		1


	//----- nvinfo : EIATTR_MERCURY_ISA_VERSION
	.align		4
        /*0064*/ 	.byte	0x03, 0x5f
        /*0066*/ 	.short	0x0101


	//----- nvinfo : EIATTR_VRC_CTA_INIT_COUNT
	.align		4
        /*0068*/ 	.byte	0x02, 0x4a
	.zero		1
	.zero		1


	//----- nvinfo : EIATTR_EXIT_INSTR_OFFSETS
	.align		4
        /*006c*/ 	.byte	0x04, 0x1c
        /*006e*/ 	.short	(.L_136 - .L_135)


	//   ....[0]....
.L_135:
        /*0070*/ 	.word	0x000001a0


	//   ....[1]....
        /*0074*/ 	.word	0x000004c0


	//   ....[2]....
        /*0078*/ 	.word	0x00000ee0


	//----- nvinfo : EIATTR_CRS_STACK_SIZE
	.align		4
.L_136:
        /*007c*/ 	.byte	0x04, 0x1e
        /*007e*/ 	.short	(.L_138 - .L_137)
.L_137:
        /*0080*/ 	.word	0x00000000


	//----- nvinfo : EIATTR_CBANK_PARAM_SIZE
	.align		4
.L_138:
        /*0084*/ 	.byte	0x03, 0x19
        /*0086*/ 	.short	0x001c


	//----- nvinfo : EIATTR_PARAM_CBANK
	.align		4
        /*0088*/ 	.byte	0x04, 0x0a
        /*008a*/ 	.short	(.L_140 - .L_139)
	.align		4
.L_139:
        /*008c*/ 	.word	index@(.nv.constant0._Z16seamsScoreKernelPiS_iii)
        /*0090*/ 	.short	0x0380
        /*0092*/ 	.short	0x001c


	//----- nvinfo : EIATTR_SW_WAR
	.align		4
.L_140:
        /*0094*/ 	.byte	0x04, 0x36
        /*0096*/ 	.short	(.L_142 - .L_141)
.L_141:
        /*0098*/ 	.word	0x00000008
.L_142:


//--------------------- .nv.info._Z13carvingKernelPiP6uchar3PhS_i --------------------------
	.section	.nv.info._Z13carvingKernelPiP6uchar3PhS_i,"",@"SHT_CUDA_INFO"
	.sectionflags	@""
	.align	4


	//----- nvinfo : EIATTR_CUDA_API_VERSION
	.align		4
        /*0000*/ 	.byte	0x04, 0x37
        /*0002*/ 	.short	(.L_144 - .L_143)
.L_143:
        /*0004*/ 	.word	0x00000082


	//----- nvinfo : EIATTR_KPARAM_INFO
	.align		4
.L_144:
        /*0008*/ 	.byte	0x04, 0x17
        /*000a*/ 	.short	(.L_146 - .L_145)
.L_145:
        /*000c*/ 	.word	0x00000000
        /*0010*/ 	.short	0x0004
        /*0012*/ 	.short	0x0020
        /*0014*/ 	.byte	0x00, 0xf0, 0x11, 0x00


	//----- nvinfo : EIATTR_KPARAM_INFO
	.align		4
.L_146:
        /*0018*/ 	.byte	0x04, 0x17
        /*001a*/ 	.short	(.L_148 - .L_147)
.L_147:
        /*001c*/ 	.word	0x00000000
        /*0020*/ 	.short	0x0003
        /*0022*/ 	.short	0x0018
        /*0024*/ 	.byte	0x00, 0xf5, 0x21, 0x00


	//----- nvinfo : EIATTR_KPARAM_INFO
	.align		4
.L_148:
        /*0028*/ 	.byte	0x04, 0x17
        /*002a*/ 	.short	(.L_150 - .L_149)
.L_149:
        /*002c*/ 	.word	0x00000000
        /*0030*/ 	.short	0x0002
        /*0032*/ 	.short	0x0010
        /*0034*/ 	.byte	0x00, 0xf5, 0x21, 0x00


	//----- nvinfo : EIATTR_KPARAM_INFO
	.align		4
.L_150:
        /*0038*/ 	.byte	0x04, 0x17
        /*003a*/ 	.short	(.L_152 - .L_151)
.L_151:
        /*003c*/ 	.word	0x00000000
        /*0040*/ 	.short	0x0001
        /*0042*/ 	.short	0x0008
        /*0044*/ 	.byte	0x00, 0xf5, 0x21, 0x00


	//----- nvinfo : EIATTR_KPARAM_INFO
	.align		4
.L_152:
        /*0048*/ 	.byte	0x04, 0x17
        /*004a*/ 	.short	(.L_154 - .L_153)
.L_153:
        /*004c*/ 	.word	0x00000000
        /*0050*/ 	.short	0x0000
        /*0052*/ 	.short	0x0000
        /*0054*/ 	.byte	0x00, 0xf5, 0x21, 0x00


	//----- nvinfo : EIATTR_SPARSE_MMA_MASK
	.align		4
.L_154:
        /*0058*/ 	.byte	0x03, 0x50
        /*005a*/ 	.short	0x0000


	//----- nvinfo : EIATTR_MAXREG_COUNT
	.align		4
        /*005c*/ 	.byte	0x03, 0x1b
        /*005e*/ 	.short	0x00ff


	//----- nvinfo : EIATTR_MERCURY_ISA_VERSION
	.align		4
        /*0060*/ 	.byte	0x03, 0x5f
        /*0062*/ 	.short	0x0101


	//----- nvinfo : EIATTR_VRC_CTA_INIT_COUNT
	.align		4
        /*0064*/ 	.byte	0x02, 0x4a
	.zero		1
	.zero		1


	//----- nvinfo : EIATTR_EXIT_INSTR_OFFSETS
	.align		4
        /*0068*/ 	.byte	0x04, 0x1c
        /*006a*/ 	.short	(.L_156 - .L_155)


	//   ....[0]....
.L_155:
        /*006c*/ 	.word	0x000000b0


	//   ....[1]....
        /*0070*/ 	.word	0x000003f0


	//   ....[2]....
        /*0074*/ 	.word	0x000007b0


	//----- nvinfo : EIATTR_CBANK_PARAM_SIZE
	.align		4
.L_156:
        /*0078*/ 	.byte	0x03, 0x19
        /*007a*/ 	.short	0x0024


	//----- nvinfo : EIATTR_PARAM_CBANK
	.align		4
        /*007c*/ 	.byte	0x04, 0x0a
        /*007e*/ 	.short	(.L_158 - .L_157)
	.align		4
.L_157:
        /*0080*/ 	.word	index@(.nv.constant0._Z13carvingKernelPiP6uchar3PhS_i)
        /*0084*/ 	.short	0x0380
        /*0086*/ 	.short	0x0024


	//----- nvinfo : EIATTR_SW_WAR
	.align		4
.L_158:
        /*0088*/ 	.byte	0x04, 0x36
        /*008a*/ 	.short	(.L_160 - .L_159)
.L_159:
        /*008c*/ 	.word	0x00000008
.L_160:


//--------------------- .nv.info._Z20backwardEnergyKernelPhiiPiS0_S0_ --------------------------
	.section	.nv.info._Z20backwardEnergyKernelPhiiPiS0_S0_,"",@"SHT_CUDA_INFO"
	.sectionflags	@""
	.align	4


	//----- nvinfo : EIATTR_CUDA_API_VERSION
	.align		4
        /*0000*/ 	.byte	0x04, 0x37
        /*0002*/ 	.short	(.L_162 - .L_161)
.L_161:
        /*0004*/ 	.word	0x00000082


	//----- nvinfo : EIATTR_KPARAM_INFO
	.align		4
.L_162:
        /*0008*/ 	.byte	0x04, 0x17
        /*000a*/ 	.short	(.L_164 - .L_163)
.L_163:
        /*000c*/ 	.word	0x00000000
        /*0010*/ 	.short	0x0005
        /*0012*/ 	.short	0x0020
        /*0014*/ 	.byte	0x00, 0xf5, 0x21, 0x00


	//----- nvinfo : EIATTR_KPARAM_INFO
	.align		4
.L_164:
        /*0018*/ 	.byte	0x04, 0x17
        /*001a*/ 	.short	(.L_166 - .L_165)
.L_165:
        /*001c*/ 	.word	0x00000000
        /*0020*/ 	.short	0x0004
        /*0022*/ 	.short	0x0018
        /*0024*/ 	.byte	0x00, 0xf5, 0x21, 0x00


	//----- nvinfo : EIATTR_KPARAM_INFO
	.align		4
.L_166:
        /*0028*/ 	.byte	0x04, 0x17
        /*002a*/ 	.short	(.L_168 - .L_167)
.L_167:
        /*002c*/ 	.word	0x00000000
        /*0030*/ 	.short	0x0003
        /*0032*/ 	.short	0x0010
        /*0034*/ 	.byte	0x00, 0xf5, 0x21, 0x00


	//----- nvinfo : EIATTR_KPARAM_INFO
	.align		4
.L_168:
        /*0038*/ 	.byte	0x04, 0x17
        /*003a*/ 	.short	(.L_170 - .L_169)
.L_169:
        /*003c*/ 	.word	0x00000000
        /*0040*/ 	.short	0x0002
        /*0042*/ 	.short	0x000c
        /*0044*/ 	.byte	0x00, 0xf0, 0x11, 0x00


	//----- nvinfo : EIATTR_KPARAM_INFO
	.align		4
.L_170:
        /*0048*/ 	.byte	0x04, 0x17
        /*004a*/ 	.short	(.L_172 - .L_171)
.L_171:
        /*004c*/ 	.word	0x00000000
        /*0050*/ 	.short	0x0001
        /*0052*/ 	.short	0x0008
        /*0054*/ 	.byte	0x00, 0xf0, 0x11, 0x00


	//----- nvinfo : EIATTR_KPARAM_INFO
	.align		4
.L_172:
        /*0058*/ 	.byte	0x04, 0x17
        /*005a*/ 	.short	(.L_174 - .L_173)
.L_173:
        /*005c*/ 	.word	0x00000000
        /*0060*/ 	.short	0x0000
        /*0062*/ 	.short	0x0000
        /*0064*/ 	.byte	0x00, 0xf5, 0x21, 0x00


	//----- nvinfo : EIATTR_SPARSE_MMA_MASK
	.align		4
.L_174:
        /*0068*/ 	.byte	0x03, 0x50
        /*006a*/ 	.short	0x0000


	//----- nvinfo : EIATTR_MAXREG_COUNT
	.align		4
        /*006c*/ 	.byte	0x03, 0x1b
        /*006e*/ 	.short	0x00ff


	//----- nvinfo : EIATTR_MERCURY_ISA_VERSION
	.align		4
        /*0070*/ 	.byte	0x03, 0x5f
        /*0072*/ 	.short	0x0101


	//----- nvinfo : EIATTR_VRC_CTA_INIT_COUNT
	.align		4
        /*0074*/ 	.byte	0x02, 0x4a
	.zero		1
	.zero		1


	//----- nvinfo : EIATTR_EXIT_INSTR_OFFSETS
	.align		4
        /*0078*/ 	.byte	0x04, 0x1c
        /*007a*/ 	.short	(.L_176 - .L_175)


	//   ....[0]....
.L_175:
        /*007c*/ 	.word	0x000000c0


	//   ....[1]....
        /*0080*/ 	.word	0x00000630


	//----- nvinfo : EIATTR_CBANK_PARAM_SIZE
	.align		4
.L_176:
        /*0084*/ 	.byte	0x03, 0x19
        /*0086*/ 	.short	0x0028


	//----- nvinfo : EIATTR_PARAM_CBANK
	.align		4
        /*0088*/ 	.byte	0x04, 0x0a
        /*008a*/ 	.short	(.L_178 - .L_177)
	.align		4
.L_177:
        /*008c*/ 	.word	index@(.nv.constant0._Z20backwardEnergyKernelPhiiPiS0_S0_)
        /*0090*/ 	.short	0x0380
        /*0092*/ 	.short	0x0028


	//----- nvinfo : EIATTR_SW_WAR
	.align		4
.L_178:
        /*0094*/ 	.byte	0x04, 0x36
        /*0096*/ 	.short	(.L_180 - .L_179)
.L_179:
        /*0098*/ 	.word	0x00000008
.L_180:


//--------------------- .nv.info._Z14Rgb2GrayKernelP6uchar3iiPh --------------------------
	.section	.nv.info._Z14Rgb2GrayKernelP6uchar3iiPh,"",@"SHT_CUDA_INFO"
	.sectionflags	@""
	.align	4


	//----- nvinfo : EIATTR_CUDA_API_VERSION
	.align		4
        /*0000*/ 	.byte	0x04, 0x37
        /*0002*/ 	.short	(.L_182 - .L_181)
.L_181:
        /*0004*/ 	.word	0x00000082


	//----- nvinfo : EIATTR_KPARAM_INFO
	.align		4
.L_182:
        /*0008*/ 	.byte	0x04, 0x17
        /*000a*/ 	.short	(.L_184 - .L_183)
.L_183:
        /*000c*/ 	.word	0x00000000
        /*0010*/ 	.short	0x0003
        /*0012*/ 	.short	0x0010
        /*0014*/ 	.byte	0x00, 0xf5, 0x21, 0x00


	//----- nvinfo : EIATTR_KPARAM_INFO
	.align		4
.L_184:
        /*0018*/ 	.byte	0x04, 0x17
        /*001a*/ 	.short	(.L_186 - .L_185)
.L_185:
        /*001c*/ 	.word	0x00000000
        /*0020*/ 	.short	0x0002
        /*0022*/ 	.short	0x000c
        /*0024*/ 	.byte	0x00, 0xf0, 0x11, 0x00


	//----- nvinfo : EIATTR_KPARAM_INFO
	.align		4
.L_186:
        /*0028*/ 	.byte	0x04, 0x17
        /*002a*/ 	.short	(.L_188 - .L_187)
.L_187:
        /*002c*/ 	.word	0x00000000
        /*0030*/ 	.short	0x0001
        /*0032*/ 	.short	0x0008
        /*0034*/ 	.byte	0x00, 0xf0, 0x11, 0x00


	//----- nvinfo : EIATTR_KPARAM_INFO
	.align		4
.L_188:
        /*0038*/ 	.byte	0x04, 0x17
        /*003a*/ 	.short	(.L_190 - .L_189)
.L_189:
        /*003c*/ 	.word	0x00000000
        /*0040*/ 	.short	0x0000
        /*0042*/ 	.short	0x0000
        /*0044*/ 	.byte	0x00, 0xf5, 0x21, 0x00


	//----- nvinfo : EIATTR_SPARSE_MMA_MASK
	.align		4
.L_190:
        /*0048*/ 	.byte	0x03, 0x50
        /*004a*/ 	.short	0x0000


	//----- nvinfo : EIATTR_MAXREG_COUNT
	.align		4
        /*004c*/ 	.byte	0x03, 0x1b
        /*004e*/ 	.short	0x00ff


	//----- nvinfo : EIATTR_MERCURY_ISA_VERSION
	.align		4
        /*0050*/ 	.byte	0x03, 0x5f
        /*0052*/ 	.short	0x0101


	//----- nvinfo : EIATTR_VRC_CTA_INIT_COUNT
	.align		4
        /*0054*/ 	.byte	0x02, 0x4a
	.zero		1
	.zero		1


	//----- nvinfo : EIATTR_EXIT_INSTR_OFFSETS
	.align		4
        /*0058*/ 	.byte	0x04, 0x1c
        /*005a*/ 	.short	(.L_192 - .L_191)


	//   ....[0]....
.L_191:
        /*005c*/ 	.word	0x00000110


	//   ....[1]....
        /*0060*/ 	.word	0x00000260


	//----- nvinfo : EIATTR_CBANK_PARAM_SIZE
	.align		4
.L_192:
        /*0064*/ 	.byte	0x03, 0x19
        /*0066*/ 	.short	0x0018


	//----- nvinfo : EIATTR_PARAM_CBANK
	.align		4
        /*0068*/ 	.byte	0x04, 0x0a
        /*006a*/ 	.short	(.L_194 - .L_193)
	.align		4
.L_193:
        /*006c*/ 	.word	index@(.nv.constant0._Z14Rgb2GrayKernelP6uchar3iiPh)
        /*0070*/ 	.short	0x0380
        /*0072*/ 	.short	0x0018


	//----- nvinfo : EIATTR_SW_WAR
	.align		4
.L_194:
        /*0074*/ 	.byte	0x04, 0x36
        /*0076*/ 	.short	(.L_196 - .L_195)
.L_195:
        /*0078*/ 	.word	0x00000008
.L_196:


//--------------------- .nv.callgraph             --------------------------
	.section	.nv.callgraph,"",@"SHT_CUDA_CALLGRAPH"
	.align	4
	.sectionentsize	8
	.align		4
        /*0000*/ 	.word	0x00000000
	.align		4
        /*0004*/ 	.word	0xffffffff
	.align		4
        /*0008*/ 	.word	0x00000000
	.align		4
        /*000c*/ 	.word	0xfffffffe
	.align		4
        /*0010*/ 	.word	0x00000000
	.align		4
        /*0014*/ 	.word	0xfffffffd
	.align		4
        /*0018*/ 	.word	0x00000000
	.align		4
        /*001c*/ 	.word	0xfffffffc


//--------------------- .nv.constant3             --------------------------
	.section	.nv.constant3,"a",@progbits
	.align	4
.nv.constant3:
	.type		d_xSobel,@object
	.size		d_xSobel,(d_ySobel - d_xSobel)
d_xSobel:
        /*0000*/ 	.byte	0x01, 0x00, 0x00, 0x00, 0x00, 0x00, 0x00, 0x00, 0xff, 0xff, 0xff, 0xff, 0x02, 0x00, 0x00, 0x00
        /*0010*/ 	.byte	0x00, 0x00, 0x00, 0x00, 0xfe, 0xff, 0xff, 0xff, 0x01, 0x00, 0x00, 0x00, 0x00, 0x00, 0x00, 0x00
        /*0020*/ 	.byte	0xff, 0xff, 0xff, 0xff
	.type		d_ySobel,@object
	.size		d_ySobel,(.L_1 - d_ySobel)
d_ySobel:
        /*0024*/ 	.byte	0x01, 0x00, 0x00, 0x00, 0x02, 0x00, 0x00, 0x00, 0x01, 0x00, 0x00, 0x00, 0x00, 0x00, 0x00, 0x00
        /*0034*/ 	.byte	0x00, 0x00, 0x00, 0x00, 0x00, 0x00, 0x00, 0x00, 0xff, 0xff, 0xff, 0xff, 0xfe, 0xff, 0xff, 0xff
        /*0044*/ 	.byte	0xff, 0xff, 0xff, 0xff
.L_1:


//--------------------- .nv.constant4             --------------------------
	.section	.nv.constant4,"a",@progbits
	.align	8
	.align		8
.nv.constant4:
        /*0000*/ 	.dword	d_originalWidth


//--------------------- .text._Z31updateLocalBackwardEnergyKernelPhPiiiS0_ --------------------------
	.section	.text._Z31updateLocalBackwardEnergyKernelPhPiiiS0_,"ax",@progbits
	.align	128
        .global         _Z31updateLocalBackwardEnergyKernelPhPiiiS0_
        .type           _Z31updateLocalBackwardEnergyKernelPhPiiiS0_,@function
        .size           _Z31updateLocalBackwardEnergyKernelPhPiiiS0_,(.L_x_44 - _Z31updateLocalBackwardEnergyKernelPhPiiiS0_)
        .other          _Z31updateLocalBackwardEnergyKernelPhPiiiS0_,@"STO_CUDA_ENTRY STV_DEFAULT"
_Z31updateLocalBackwardEnergyKernelPhPiiiS0_:
.text._Z31updateLocalBackwardEnergyKernelPhPiiiS0_:
[----:B------:R-:W-:Y:S01]  /*0000*/  LDC R1, c[0x0][0x37c] ;  /* 0x0000df00ff017b82 */ /* 0x000fe20000000800 */
[----:B------:R-:W0:Y:S07]  /*0010*/  S2R R0, SR_CTAID.X ;  /* 0x0000000000007919 */ /* 0x000e2e0000002500 */
[----:B------:R-:W0:Y:S02]  /*0020*/  LDC R5, c[0x0][0x394] ;  /* 0x0000e500ff057b82 */ /* 0x000e240000000800 */
[----:B0-----:R-:W-:-:S13]  /*0030*/  ISETP.GE.AND P0, PT, R0, R5, PT ;  /* 0x000000050000720c */ /* 0x001fda0003f06270 */
[----:B------:R-:W-:Y:S05]  /*0040*/  @P0 EXIT ;  /* 0x000000000000094d */ /* 0x000fea0003800000 */
[----:B------:R-:W0:Y:S01]  /*0050*/  LDC.64 R10, c[0x0][0x398] ;  /* 0x0000e600ff0a7b82 */ /* 0x000e220000000a00 */
[----:B------:R-:W1:Y:S07]  /*0060*/  LDCU.64 UR4, c[0x0][0x358] ;  /* 0x00006b00ff0477ac */ /* 0x000e6e0008000a00 */
[----:B------:R-:W2:Y:S08]  /*0070*/  LDC.64 R12, c[0x4][RZ] ;  /* 0x01000000ff0c7b82 */ /* 0x000eb00000000a00 */
[----:B------:R-:W3:Y:S01]  /*0080*/  LDC R2, c[0x0][0x390] ;  /* 0x0000e400ff027b82 */ /* 0x000ee20000000800 */
[----:B0-----:R-:W-:-:S05]  /*0090*/  IMAD.WIDE.U32 R10, R0, 0x4, R10 ;  /* 0x00000004000a7825 */ /* 0x001fca00078e000a */
[----:B-1----:R-:W4:Y:S04]  /*00a0*/  LDG.E R3, desc[UR4][R10.64] ;  /* 0x000000040a037981 */ /* 0x002f28000c1e1900 */
[----:B--2---:R-:W2:Y:S01]  /*00b0*/  LDG.E R19, desc[UR4][R12.64] ;  /* 0x000000040c137981 */ /* 0x004ea2000c1e1900 */
[----:B------:R-:W-:-:S05]  /*00c0*/  VIADD R4, R0, 0x1 ;  /* 0x0000000100047836 */ /* 0x000fca0000000000 */
[----:B------:R-:W-:Y:S01]  /*00d0*/  ISETP.GE.U32.AND P1, PT, R4, R5, PT ;  /* 0x000000050400720c */ /* 0x000fe20003f26070 */
[C---:B---3--:R-:W-:Y:S02]  /*00e0*/  VIADD R6, R2.reuse, 0xffffffff ;  /* 0xffffffff02067836 */ /* 0x048fe40000000000 */
[----:B------:R-:W-:-:S10]  /*00f0*/  VIADD R8, R2, 0xfffffffe ;  /* 0xfffffffe02087836 */ /* 0x000fd40000000000 */
[----:B------:R-:W-:Y:S01]  /*0100*/  @P1 VIADD R4, R5, 0xffffffff ;  /* 0xffffffff05041836 */ /* 0x000fe20000000000 */
[----:B----4-:R-:W-:-:S04]  /*0110*/  IADD3 R7, PT, PT, R3, -0x2, RZ ;  /* 0xfffffffe03077810 */ /* 0x010fc80007ffe0ff */
[----:B------:R-:W-:Y:S01]  /*0120*/  ISETP.GE.AND P0, PT, R7, R6, PT ;  /* 0x000000060700720c */ /* 0x000fe20003f06270 */
[----:B--2---:R-:W-:-:S03]  /*0130*/  IMAD R10, R19, R0, RZ ;  /* 0x00000000130a7224 */ /* 0x004fc600078e02ff */
[----:B------:R-:W-:-:S13]  /*0140*/  ISETP.LT.OR P0, PT, R7, RZ, P0 ;  /* 0x000000ff0700720c */ /* 0x000fda0000701670 */
[----:B------:R-:W-:Y:S05]  /*0150*/  @P0 BRA `(.L_x_0) ;  /* 0x0000000400340947 */ /* 0x000fea0003800000 */
[----:B------:R-:W0:Y:S01]  /*0160*/  LDC.64 R14, c[0x0][0x380] ;  /* 0x0000e000ff0e7b82 */ /* 0x000e220000000a00 */
[----:B------:R-:W-:Y:S01]  /*0170*/  VIMNMX.U32 R9, PT, PT, R0, 0x1, !PT ;  /* 0x0000000100097848 */ /* 0x000fe20007fe0000 */
[----:B------:R-:W-:Y:S01]  /*0180*/  VIADD R11, R3, 0xffffffff ;  /* 0xffffffff030b7836 */ /* 0x000fe20000000000 */
[----:B------:R-:W-:Y:S02]  /*0190*/  ISETP.GE.AND P0, PT, R7, R2, PT ;  /* 0x000000020700720c */ /* 0x000fe40003f06270 */
[----:B------:R-:W-:Y:S02]  /*01a0*/  IADD3 R5, PT, PT, R3, -0x3, RZ ;  /* 0xfffffffd03057810 */ /* 0x000fe40007ffe0ff */
[----:B------:R-:W-:Y:S01]  /*01b0*/  ISETP.NE.AND P1, PT, R7, RZ, PT ;  /* 0x000000ff0700720c */ /* 0x000fe20003f25270 */
[----:B------:R-:W-:Y:S01]  /*01c0*/  IMAD R29, R19, R4, R7 ;  /* 0x00000004131d7224 */ /* 0x000fe200078e0207 */
[----:B------:R-:W-:Y:S01]  /*01d0*/  IADD3 R18, PT, PT, R9, -0x1, RZ ;  /* 0xffffffff09127810 */ /* 0x000fe20007ffe0ff */
[----:B------:R-:W1:Y:S01]  /*01e0*/  LDCU.128 UR8, c[0x3][URZ] ;  /* 0x00c00000ff0877ac */ /* 0x000e620008000c00 */
[----:B------:R-:W-:-:S02]  /*01f0*/  SEL R5, R5, R8, !P0 ;  /* 0x0000000805057207 */ /* 0x000fc40004000000 */
[----:B------:R-:W-:Y:S01]  /*0200*/  ISETP.GE.AND P0, PT, R11, R6, PT ;  /* 0x000000060b00720c */ /* 0x000fe20003f06270 */
[----:B------:R-:W-:Y:S01]  /*0210*/  IMAD R9, R19, R18, R7 ;  /* 0x0000001213097224 */ /* 0x000fe200078e0207 */
[----:B------:R-:W-:Y:S01]  /*0220*/  SEL R28, R5, RZ, P1 ;  /* 0x000000ff051c7207 */ /* 0x000fe20000800000 */
[----:B------:R-:W2:Y:S01]  /*0230*/  LDCU.128 UR20, c[0x3][0x20] ;  /* 0x00c00400ff1477ac */ /* 0x000ea20008000c00 */
[----:B------:R-:W-:-:S03]  /*0240*/  SEL R26, R11, R8, !P0 ;  /* 0x000000080b1a7207 */ /* 0x000fc60004000000 */
[CC--:B------:R-:W-:Y:S01]  /*0250*/  IMAD R5, R19.reuse, R18.reuse, R28 ;  /* 0x0000001213057224 */ /* 0x0c0fe200078e021c */
[----:B------:R-:W3:Y:S01]  /*0260*/  LDCU.128 UR12, c[0x3][0x30] ;  /* 0x00c00600ff0c77ac */ /* 0x000ee20008000c00 */
[----:B------:R-:W-:Y:S01]  /*0270*/  IMAD R18, R19, R18, R26 ;  /* 0x0000001213127224 */ /* 0x000fe200078e021a */
[----:B0-----:R-:W-:Y:S01]  /*0280*/  IADD3 R16, P0, PT, R9, R14, RZ ;  /* 0x0000000e09107210 */ /* 0x001fe20007f1e0ff */
[----:B------:R-:W-:Y:S01]  /*0290*/  IMAD R11, R19, R0, R28 ;  /* 0x00000000130b7224 */ /* 0x000fe200078e021c */
[----:B------:R-:W0:Y:S02]  /*02a0*/  LDCU.128 UR16, c[0x3][0x10] ;  /* 0x00c00200ff1077ac */ /* 0x000e240008000c00 */
[-C--:B------:R-:W-:Y:S02]  /*02b0*/  IADD3 R22, P1, PT, R18, R14.reuse, RZ ;  /* 0x0000000e12167210 */ /* 0x080fe40007f3e0ff */
[----:B------:R-:W-:Y:S01]  /*02c0*/  LEA.HI.X.SX32 R17, R9, R15, 0x1, P0 ;  /* 0x0000000f09117211 */ /* 0x000fe200000f0eff */
[----:B------:R-:W4:Y:S01]  /*02d0*/  LDCU.64 UR6, c[0x3][0x40] ;  /* 0x00c00800ff0677ac */ /* 0x000f220008000a00 */
[----:B------:R-:W-:-:S04]  /*02e0*/  IADD3 R20, P0, PT, R5, R14, RZ ;  /* 0x0000000e05147210 */ /* 0x000fc80007f1e0ff */
[-C--:B------:R-:W-:Y:S02]  /*02f0*/  LEA.HI.X.SX32 R21, R5, R15.reuse, 0x1, P0 ;  /* 0x0000000f05157211 */ /* 0x080fe400000f0eff */
[----:B------:R5:W3:Y:S01]  /*0300*/  LDG.E.U8 R5, desc[UR4][R16.64] ;  /* 0x0000000410057981 */ /* 0x000ae2000c1e1100 */
[C---:B------:R-:W-:Y:S02]  /*0310*/  IADD3 R24, P0, PT, R11.reuse, R14, RZ ;  /* 0x0000000e0b187210 */ /* 0x040fe40007f1e0ff */
[-C--:B------:R-:W-:Y:S01]  /*0320*/  LEA.HI.X.SX32 R23, R18, R15.reuse, 0x1, P1 ;  /* 0x0000000f12177211 */ /* 0x080fe200008f0eff */
[----:B------:R1:W2:Y:S01]  /*0330*/  LDG.E.U8 R9, desc[UR4][R20.64] ;  /* 0x0000000414097981 */ /* 0x0002a2000c1e1100 */
[----:B------:R-:W-:Y:S01]  /*0340*/  LEA.HI.X.SX32 R25, R11, R15, 0x1, P0 ;  /* 0x0000000f0b197211 */ /* 0x000fe200000f0eff */
[CC--:B------:R-:W-:Y:S02]  /*0350*/  IMAD R27, R19.reuse, R0.reuse, R26 ;  /* 0x00000000131b7224 */ /* 0x0c0fe400078e021a */
[----:B------:R0:W4:Y:S01]  /*0360*/  LDG.E.U8 R11, desc[UR4][R22.64] ;  /* 0x00000004160b7981 */ /* 0x000122000c1e1100 */
[----:B-----5:R-:W-:-:S02]  /*0370*/  IMAD R17, R19, R0, R7 ;  /* 0x0000000013117224 */ /* 0x020fc400078e0207 */
[----:B------:R-:W-:Y:S01]  /*0380*/  IMAD R28, R19, R4, R28 ;  /* 0x00000004131c7224 */ /* 0x000fe200078e021c */
[----:B------:R-:W5:Y:S02]  /*0390*/  LDG.E.U8 R24, desc[UR4][R24.64] ;  /* 0x0000000418187981 */ /* 0x000f64000c1e1100 */
[----:B------:R-:W-:-:S04]  /*03a0*/  IADD3 R16, P0, PT, R17, R14, RZ ;  /* 0x0000000e11107210 */ /* 0x000fc80007f1e0ff */
[-C--:B------:R-:W-:Y:S02]  /*03b0*/  LEA.HI.X.SX32 R17, R17, R15.reuse, 0x1, P0 ;  /* 0x0000000f11117211 */ /* 0x080fe400000f0eff */
[----:B------:R-:W-:Y:S01]  /*03c0*/  IADD3 R18, P0, PT, R27, R14, RZ ;  /* 0x0000000e1b127210 */ /* 0x000fe20007f1e0ff */
[----:B------:R-:W-:Y:S01]  /*03d0*/  IMAD R26, R19, R4, R26 ;  /* 0x00000004131a7224 */ /* 0x000fe200078e021a */
[CC--:B-1----:R-:W-:Y:S01]  /*03e0*/  IADD3 R20, P1, PT, R28.reuse, R14.reuse, RZ ;  /* 0x0000000e1c147210 */ /* 0x0c2fe20007f3e0ff */
[----:B------:R-:W5:Y:S01]  /*03f0*/  LDG.E.U8 R16, desc[UR4][R16.64] ;  /* 0x0000000410107981 */ /* 0x000f62000c1e1100 */
[-C--:B------:R-:W-:Y:S02]  /*0400*/  LEA.HI.X.SX32 R19, R27, R15.reuse, 0x1, P0 ;  /* 0x0000000f1b137211 */ /* 0x080fe400000f0eff */
[C---:B0-----:R-:W-:Y:S02]  /*0410*/  IADD3 R22, P0, PT, R29.reuse, R14, RZ ;  /* 0x0000000e1d167210 */ /* 0x041fe40007f1e0ff */
[-C--:B------:R-:W-:Y:S01]  /*0420*/  LEA.HI.X.SX32 R21, R28, R15.reuse, 0x1, P1 ;  /* 0x0000000f1c157211 */ /* 0x080fe200008f0eff */
[----:B------:R-:W5:Y:S01]  /*0430*/  LDG.E.U8 R18, desc[UR4][R18.64] ;  /* 0x0000000412127981 */ /* 0x000f62000c1e1100 */
[----:B------:R-:W-:-:S02]  /*0440*/  LEA.HI.X.SX32 R23, R29, R15, 0x1, P0 ;  /* 0x0000000f1d177211 */ /* 0x000fc400000f0eff */
[C---:B------:R-:W-:Y:S01]  /*0450*/  IADD3 R14, P0, PT, R26.reuse, R14, RZ ;  /* 0x0000000e1a0e7210 */ /* 0x040fe20007f1e0ff */
[----:B------:R-:W5:Y:S03]  /*0460*/  LDG.E.U8 R20, desc[UR4][R20.64] ;  /* 0x0000000414147981 */ /* 0x000f66000c1e1100 */
[----:B------:R-:W-:Y:S01]  /*0470*/  LEA.HI.X.SX32 R15, R26, R15, 0x1, P0 ;  /* 0x0000000f1a0f7211 */ /* 0x000fe200000f0eff */
[----:B------:R-:W5:Y:S04]  /*0480*/  LDG.E.U8 R22, desc[UR4][R22.64] ;  /* 0x0000000416167981 */ /* 0x000f68000c1e1100 */
[----:B------:R-:W5:Y:S01]  /*0490*/  LDG.E.U8 R14, desc[UR4][R14.64] ;  /* 0x000000040e0e7981 */ /* 0x000f62000c1e1100 */
[----:B--2---:R-:W-:-:S02]  /*04a0*/  IMAD R26, R9, UR8, RZ ;  /* 0x00000008091a7c24 */ /* 0x004fc4000f8e02ff */
[----:B------:R-:W-:Y:S02]  /*04b0*/  IMAD R28, R9, UR21, RZ ;  /* 0x00000015091c7c24 */ /* 0x000fe4000f8e02ff */
[C---:B---3--:R-:W-:Y:S02]  /*04c0*/  IMAD R26, R5.reuse, UR9, R26 ;  /* 0x00000009051a7c24 */ /* 0x048fe4000f8e021a */
[----:B------:R-:W-:Y:S02]  /*04d0*/  IMAD R28, R5, UR22, R28 ;  /* 0x00000016051c7c24 */ /* 0x000fe4000f8e021c */
[C---:B----4-:R-:W-:Y:S02]  /*04e0*/  IMAD R5, R11.reuse, UR10, R26 ;  /* 0x0000000a0b057c24 */ /* 0x050fe4000f8e021a */
[----:B------:R-:W-:Y:S02]  /*04f0*/  IMAD R11, R11, UR23, R28 ;  /* 0x000000170b0b7c24 */ /* 0x000fe4000f8e021c */
[----:B-----5:R-:W-:-:S02]  /*0500*/  IMAD R5, R24, UR11, R5 ;  /* 0x0000000b18057c24 */ /* 0x020fc4000f8e0205 */
[----:B------:R-:W-:Y:S02]  /*0510*/  IMAD R11, R24, UR12, R11 ;  /* 0x0000000c180b7c24 */ /* 0x000fe4000f8e020b */
[C---:B------:R-:W-:Y:S02]  /*0520*/  IMAD R5, R16.reuse, UR16, R5 ;  /* 0x0000001010057c24 */ /* 0x040fe4000f8e0205 */
[----:B------:R-:W-:Y:S02]  /*0530*/  IMAD R11, R16, UR13, R11 ;  /* 0x0000000d100b7c24 */ /* 0x000fe4000f8e020b */
[----:B------:R-:W0:Y:S01]  /*0540*/  LDC.64 R16, c[0x0][0x388] ;  /* 0x0000e200ff107b82 */ /* 0x000e220000000a00 */
[C---:B------:R-:W-:Y:S02]  /*0550*/  IMAD R5, R18.reuse, UR17, R5 ;  /* 0x0000001112057c24 */ /* 0x040fe4000f8e0205 */
[----:B------:R-:W-:Y:S02]  /*0560*/  IMAD R11, R18, UR14, R11 ;  /* 0x0000000e120b7c24 */ /* 0x000fe4000f8e020b */
[----:B------:R-:W-:-:S02]  /*0570*/  IMAD R5, R20, UR18, R5 ;  /* 0x0000001214057c24 */ /* 0x000fc4000f8e0205 */
[----:B------:R-:W-:Y:S02]  /*0580*/  IMAD R11, R20, UR15, R11 ;  /* 0x0000000f140b7c24 */ /* 0x000fe4000f8e020b */
[C---:B------:R-:W-:Y:S02]  /*0590*/  IMAD R5, R22.reuse, UR19, R5 ;  /* 0x0000001316057c24 */ /* 0x040fe4000f8e0205 */
[----:B------:R-:W-:Y:S02]  /*05a0*/  IMAD R11, R22, UR6, R11 ;  /* 0x00000006160b7c24 */ /* 0x000fe4000f8e020b */
[C---:B------:R-:W-:Y:S02]  /*05b0*/  IMAD R5, R14.reuse, UR20, R5 ;  /* 0x000000140e057c24 */ /* 0x040fe4000f8e0205 */
[----:B------:R-:W-:-:S03]  /*05c0*/  IMAD R11, R14, UR7, R11 ;  /* 0x000000070e0b7c24 */ /* 0x000fc6000f8e020b */
[----:B------:R-:W-:Y:S01]  /*05d0*/  IABS R14, R5 ;  /* 0x00000005000e7213 */ /* 0x000fe20000000000 */
[----:B------:R-:W-:Y:S01]  /*05e0*/  IMAD.IADD R5, R10, 0x1, R7 ;  /* 0x000000010a057824 */ /* 0x000fe200078e0207 */
[----:B------:R-:W-:-:S03]  /*05f0*/  IABS R9, R11 ;  /* 0x0000000b00097213 */ /* 0x000fc60000000000 */
[----:B0-----:R-:W-:Y:S01]  /*0600*/  IMAD.WIDE R16, R5, 0x4, R16 ;  /* 0x0000000405107825 */ /* 0x001fe200078e0210 */
[----:B------:R-:W-:-:S05]  /*0610*/  IADD3 R5, PT, PT, R9, R14, RZ ;  /* 0x0000000e09057210 */ /* 0x000fca0007ffe0ff */
[----:B------:R0:W-:Y:S02]  /*0620*/  STG.E desc[UR4][R16.64], R5 ;  /* 0x0000000510007986 */ /* 0x0001e4000c101904 */
.L_x_0:
[C---:B0-----:R-:W-:Y:S01]  /*0630*/  VIADD R5, R3.reuse, 0xffffffff ;  /* 0xffffffff03057836 */ /* 0x041fe20000000000 */
[----:B------:R-:W-:-:S04]  /*0640*/  ISETP.GE.AND P2, PT, R3, R6, PT ;  /* 0x000000060300720c */ /* 0x000fc80003f46270 */
[----:B------:R-:W-:-:S04]  /*0650*/  ISETP.GE.AND P0, PT, R5, R6, PT ;  /* 0x000000060500720c */ /* 0x000fc80003f06270 */
[----:B------:R-:W-:Y:S02]  /*0660*/  ISETP.LT.OR P1, PT, R5, RZ, P0 ;  /* 0x000000ff0500720c */ /* 0x000fe40000721670 */
[----:B------:R-:W-:-:S11]  /*0670*/  ISETP.LT.OR P0, PT, R3, RZ, P2 ;  /* 0x000000ff0300720c */ /* 0x000fd60001701670 */
[----:B------:R-:W-:Y:S05]  /*0680*/  @P1 BRA `(.L_x_1) ;  /* 0x0000000400301947 */ /* 0x000fea0003800000 */
[----:B------:R-:W2:Y:S01]  /*0690*/  LDG.E R11, desc[UR4][R12.64] ;  /* 0x000000040c0b7981 */ /* 0x000ea2000c1e1900 */
[----:B------:R-:W0:Y:S01]  /*06a0*/  LDC.64 R16, c[0x0][0x380] ;  /* 0x0000e000ff107b82 */ /* 0x000e220000000a00 */
[C---:B------:R-:W-:Y:S01]  /*06b0*/  ISETP.GE.AND P2, PT, R5.reuse, R2, PT ;  /* 0x000000020500720c */ /* 0x040fe20003f46270 */
[----:B------:R-:W1:Y:S01]  /*06c0*/  LDCU.128 UR8, c[0x3][URZ] ;  /* 0x00c00000ff0877ac */ /* 0x000e620008000c00 */
[----:B------:R-:W-:Y:S02]  /*06d0*/  VIMNMX.U32 R9, PT, PT, R0, 0x1, !PT ;  /* 0x0000000100097848 */ /* 0x000fe40007fe0000 */
[----:B------:R-:W-:Y:S01]  /*06e0*/  ISETP.NE.AND P1, PT, R5, RZ, PT ;  /* 0x000000ff0500720c */ /* 0x000fe20003f25270 */
[----:B------:R-:W3:Y:S01]  /*06f0*/  LDCU.128 UR20, c[0x3][0x20] ;  /* 0x00c00400ff1477ac */ /* 0x000ee20008000c00 */
[----:B------:R-:W-:Y:S02]  /*0700*/  SEL R22, R7, R8, !P2 ;  /* 0x0000000807167207 */ /* 0x000fe40005000000 */
[----:B------:R-:W-:Y:S01]  /*0710*/  IADD3 R20, PT, PT, R9, -0x1, RZ ;  /* 0xffffffff09147810 */ /* 0x000fe20007ffe0ff */
[----:B------:R-:W4:Y:S01]  /*0720*/  LDCU.128 UR12, c[0x3][0x30] ;  /* 0x00c00600ff0c77ac */ /* 0x000f220008000c00 */
[----:B------:R-:W-:-:S02]  /*0730*/  SEL R22, R22, RZ, P1 ;  /* 0x000000ff16167207 */ /* 0x000fc40000800000 */
[C---:B------:R-:W-:Y:S01]  /*0740*/  ISETP.GE.AND P2, PT, R3.reuse, R6, PT ;  /* 0x000000060300720c */ /* 0x040fe20003f46270 */
[----:B------:R-:W5:Y:S03]  /*0750*/  LDCU.128 UR16, c[0x3][0x10] ;  /* 0x00c00200ff1077ac */ /* 0x000f660008000c00 */
[----:B------:R-:W-:Y:S01]  /*0760*/  SEL R28, R3, R8, !P2 ;  /* 0x00000008031c7207 */ /* 0x000fe20005000000 */
[----:B------:R-:W5:Y:S01]  /*0770*/  LDCU.64 UR6, c[0x3][0x40] ;  /* 0x00c00800ff0677ac */ /* 0x000f620008000a00 */
[CC--:B--2---:R-:W-:Y:S02]  /*0780*/  IMAD R7, R20.reuse, R11.reuse, R22 ;  /* 0x0000000b14077224 */ /* 0x0c4fe400078e0216 */
[CC--:B------:R-:W-:Y:S02]  /*0790*/  IMAD R9, R20.reuse, R11.reuse, R5 ;  /* 0x0000000b14097224 */ /* 0x0c0fe400078e0205 */
[-C--:B------:R-:W-:Y:S01]  /*07a0*/  IMAD R20, R20, R11.reuse, R28 ;  /* 0x0000000b14147224 */ /* 0x080fe200078e021c */
[-C--:B0-----:R-:W-:Y:S01]  /*07b0*/  IADD3 R14, P2, PT, R7, R16.reuse, RZ ;  /* 0x00000010070e7210 */ /* 0x081fe20007f5e0ff */
[----:B------:R-:W-:Y:S01]  /*07c0*/  IMAD R23, R0, R11, R22 ;  /* 0x0000000b00177224 */ /* 0x000fe200078e0216 */
[----:B------:R-:W-:-:S02]  /*07d0*/  IADD3 R18, P1, PT, R9, R16, RZ ;  /* 0x0000001009127210 */ /* 0x000fc40007f3e0ff */
[-C--:B------:R-:W-:Y:S02]  /*07e0*/  LEA.HI.X.SX32 R15, R7, R17.reuse, 0x1, P2 ;  /* 0x00000011070f7211 */ /* 0x080fe400010f0eff */
[----:B------:R-:W-:Y:S02]  /*07f0*/  LEA.HI.X.SX32 R19, R9, R17, 0x1, P1 ;  /* 0x0000001109137211 */ /* 0x000fe400008f0eff */
[-C--:B------:R-:W-:Y:S01]  /*0800*/  IADD3 R26, P1, PT, R20, R16.reuse, RZ ;  /* 0x00000010141a7210 */ /* 0x080fe20007f3e0ff */
[----:B------:R-:W1:Y:S01]  /*0810*/  LDG.E.U8 R9, desc[UR4][R14.64] ;  /* 0x000000040e097981 */ /* 0x000e62000c1e1100 */
[----:B------:R-:W-:Y:S01]  /*0820*/  IMAD R21, R0, R11, R5 ;  /* 0x0000000b00157224 */ /* 0x000fe200078e0205 */
[CC--:B------:R-:W-:Y:S02]  /*0830*/  IADD3 R24, P2, PT, R23.reuse, R16.reuse, RZ ;  /* 0x0000001017187210 */ /* 0x0c0fe40007f5e0ff */
[-C--:B------:R-:W-:Y:S01]  /*0840*/  LEA.HI.X.SX32 R27, R20, R17.reuse, 0x1, P1 ;  /* 0x00000011141b7211 */ /* 0x080fe200008f0eff */
[----:B------:R0:W2:Y:S01]  /*0850*/  LDG.E.U8 R7, desc[UR4][R18.64] ;  /* 0x0000000412077981 */ /* 0x0000a2000c1e1100 */
[----:B------:R-:W-:Y:S01]  /*0860*/  LEA.HI.X.SX32 R25, R23, R17, 0x1, P2 ;  /* 0x0000001117197211 */ /* 0x000fe200010f0eff */
[----:B------:R-:W-:Y:S01]  /*0870*/  IMAD R23, R0, R11, R28 ;  /* 0x0000000b00177224 */ /* 0x000fe200078e021c */
[CC--:B------:R-:W-:Y:S01]  /*0880*/  IADD3 R20, P1, PT, R21.reuse, R16.reuse, RZ ;  /* 0x0000001015147210 */ /* 0x0c0fe20007f3e0ff */
[----:B------:R-:W4:Y:S03]  /*0890*/  LDG.E.U8 R26, desc[UR4][R26.64] ;  /* 0x000000041a1a7981 */ /* 0x000f26000c1e1100 */
[----:B------:R-:W-:Y:S01]  /*08a0*/  LEA.HI.X.SX32 R21, R21, R17, 0x1, P1 ;  /* 0x0000001115157211 */ /* 0x000fe200008f0eff */
[----:B------:R-:W5:Y:S01]  /*08b0*/  LDG.E.U8 R24, desc[UR4][R24.64] ;  /* 0x0000000418187981 */ /* 0x000f62000c1e1100 */
[----:B0-----:R-:W-:Y:S01]  /*08c0*/  IADD3 R18, P1, PT, R23, R16, RZ ;  /* 0x0000001017127210 */ /* 0x001fe20007f3e0ff */
[----:B------:R-:W-:-:S02]  /*08d0*/  IMAD R29, R4, R11, R22 ;  /* 0x0000000b041d7224 */ /* 0x000fc400078e0216 */
[----:B------:R-:W5:Y:S01]  /*08e0*/  LDG.E.U8 R20, desc[UR4][R20.64] ;  /* 0x0000000414147981 */ /* 0x000f62000c1e1100 */
[----:B------:R-:W-:Y:S01]  /*08f0*/  LEA.HI.X.SX32 R19, R23, R17, 0x1, P1 ;  /* 0x0000001117137211 */ /* 0x000fe200008f0eff */
[CC--:B------:R-:W-:Y:S01]  /*0900*/  IMAD R28, R4.reuse, R11.reuse, R28 ;  /* 0x0000000b041c7224 */ /* 0x0c0fe200078e021c */
[CC--:B------:R-:W-:Y:S01]  /*0910*/  IADD3 R14, P1, PT, R29.reuse, R16.reuse, RZ ;  /* 0x000000101d0e7210 */ /* 0x0c0fe20007f3e0ff */
[----:B------:R-:W-:Y:S02]  /*0920*/  IMAD R11, R4, R11, R5 ;  /* 0x0000000b040b7224 */ /* 0x000fe400078e0205 */
[----:B------:R-:W5:Y:S01]  /*0930*/  LDG.E.U8 R18, desc[UR4][R18.64] ;  /* 0x0000000412127981 */ /* 0x000f62000c1e1100 */
[-C--:B------:R-:W-:Y:S02]  /*0940*/  LEA.HI.X.SX32 R15, R29, R17.reuse, 0x1, P1 ;  /* 0x000000111d0f7211 */ /* 0x080fe400008f0eff */
[CC--:B------:R-:W-:Y:S02]  /*0950*/  IADD3 R22, P2, PT, R11.reuse, R16.reuse, RZ ;  /* 0x000000100b167210 */ /* 0x0c0fe40007f5e0ff */
[----:B------:R-:W-:Y:S01]  /*0960*/  IADD3 R16, P1, PT, R28, R16, RZ ;  /* 0x000000101c107210 */ /* 0x000fe20007f3e0ff */
[----:B------:R-:W5:Y:S01]  /*0970*/  LDG.E.U8 R14, desc[UR4][R14.64] ;  /* 0x000000040e0e7981 */ /* 0x000f62000c1e1100 */
[----:B------:R-:W-:-:S02]  /*0980*/  LEA.HI.X.SX32 R23, R11, R17, 0x1, P2 ;  /* 0x000000110b177211 */ /* 0x000fc400010f0eff */
[----:B------:R-:W-:-:S03]  /*0990*/  LEA.HI.X.SX32 R17, R28, R17, 0x1, P1 ;  /* 0x000000111c117211 */ /* 0x000fc600008f0eff */
[----:B------:R-:W5:Y:S04]  /*09a0*/  LDG.E.U8 R22, desc[UR4][R22.64] ;  /* 0x0000000416167981 */ /* 0x000f68000c1e1100 */
[----:B------:R-:W5:Y:S01]  /*09b0*/  LDG.E.U8 R16, desc[UR4][R16.64] ;  /* 0x0000000410107981 */ /* 0x000f62000c1e1100 */
[C---:B-1----:R-:W-:Y:S02]  /*09c0*/  IMAD R28, R9.reuse, UR8, RZ ;  /* 0x00000008091c7c24 */ /* 0x042fe4000f8e02ff */
[----:B---3--:R-:W-:Y:S02]  /*09d0*/  IMAD R9, R9, UR21, RZ ;  /* 0x0000001509097c24 */ /* 0x008fe4000f8e02ff */
[C---:B--2---:R-:W-:Y:S02]  /*09e0*/  IMAD R11, R7.reuse, UR9, R28 ;  /* 0x00000009070b7c24 */ /* 0x044fe4000f8e021c */
[----:B------:R-:W-:-:S02]  /*09f0*/  IMAD R9, R7, UR22, R9 ;  /* 0x0000001607097c24 */ /* 0x000fc4000f8e0209 */
[C---:B----4-:R-:W-:Y:S02]  /*0a00*/  IMAD R11, R26.reuse, UR10, R11 ;  /* 0x0000000a1a0b7c24 */ /* 0x050fe4000f8e020b */
[----:B------:R-:W-:Y:S02]  /*0a10*/  IMAD R9, R26, UR23, R9 ;  /* 0x000000171a097c24 */ /* 0x000fe4000f8e0209 */
[C---:B-----5:R-:W-:Y:S02]  /*0a20*/  IMAD R11, R24.reuse, UR11, R11 ;  /* 0x0000000b180b7c24 */ /* 0x060fe4000f8e020b */
[----:B------:R-:W-:Y:S02]  /*0a30*/  IMAD R9, R24, UR12, R9 ;  /* 0x0000000c18097c24 */ /* 0x000fe4000f8e0209 */
[C---:B------:R-:W-:Y:S02]  /*0a40*/  IMAD R11, R20.reuse, UR16, R11 ;  /* 0x00000010140b7c24 */ /* 0x040fe4000f8e020b */
[----:B------:R-:W-:-:S02]  /*0a50*/  IMAD R9, R20, UR13, R9 ;  /* 0x0000000d14097c24 */ /* 0x000fc4000f8e0209 */
[C---:B------:R-:W-:Y:S02]  /*0a60*/  IMAD R11, R18.reuse, UR17, R11 ;  /* 0x00000011120b7c24 */ /* 0x040fe4000f8e020b */
[----:B------:R-:W-:Y:S02]  /*0a70*/  IMAD R9, R18, UR14, R9 ;  /* 0x0000000e12097c24 */ /* 0x000fe4000f8e0209 */
[----:B------:R-:W0:Y:S02]  /*0a80*/  LDC.64 R18, c[0x0][0x388] ;  /* 0x0000e200ff127b82 */ /* 0x000e240000000a00 */
[C---:B------:R-:W-:Y:S02]  /*0a90*/  IMAD R9, R14.reuse, UR15, R9 ;  /* 0x0000000f0e097c24 */ /* 0x040fe4000f8e0209 */
[----:B------:R-:W-:Y:S02]  /*0aa0*/  IMAD R11, R14, UR18, R11 ;  /* 0x000000120e0b7c24 */ /* 0x000fe4000f8e020b */
[----:B------:R-:W-:-:S02]  /*0ab0*/  IMAD R9, R22, UR6, R9 ;  /* 0x0000000616097c24 */ /* 0x000fc4000f8e0209 */
[----:B------:R-:W-:Y:S02]  /*0ac0*/  IMAD R11, R22, UR19, R11 ;  /* 0x00000013160b7c24 */ /* 0x000fe4000f8e020b */
[C---:B------:R-:W-:Y:S02]  /*0ad0*/  IMAD R9, R16.reuse, UR7, R9 ;  /* 0x0000000710097c24 */ /* 0x040fe4000f8e0209 */
[----:B------:R-:W-:Y:S02]  /*0ae0*/  IMAD R11, R16, UR20, R11 ;  /* 0x00000014100b7c24 */ /* 0x000fe4000f8e020b */
[----:B------:R-:W-:Y:S01]  /*0af0*/  IMAD.IADD R7, R10, 0x1, R5 ;  /* 0x000000010a077824 */ /* 0x000fe200078e0205 */
[----:B------:R-:W-:Y:S02]  /*0b00*/  IABS R9, R9 ;  /* 0x0000000900097213 */ /* 0x000fe40000000000 */
[----:B------:R-:W-:Y:S01]  /*0b10*/  IABS R14, R11 ;  /* 0x0000000b000e7213 */ /* 0x000fe20000000000 */
[----:B0-----:R-:W-:-:S03]  /*0b20*/  IMAD.WIDE R18, R7, 0x4, R18 ;  /* 0x0000000407127825 */ /* 0x001fc600078e0212 */
[----:B------:R-:W-:-:S05]  /*0b30*/  IADD3 R7, PT, PT, R9, R14, RZ ;  /* 0x0000000e09077210 */ /* 0x000fca0007ffe0ff */
[----:B------:R0:W-:Y:S02]  /*0b40*/  STG.E desc[UR4][R18.64], R7 ;  /* 0x0000000712007986 */ /* 0x0001e4000c101904 */
.L_x_1:
[----:B------:R-:W-:Y:S05]  /*0b50*/  @P0 BRA `(.L_x_2) ;  /* 0x0000000400340947 */ /* 0x000fea0003800000 */
[----:B------:R-:W2:Y:S01]  /*0b60*/  LDG.E R9, desc[UR4][R12.64] ;  /* 0x000000040c097981 */ /* 0x000ea2000c1e1900 */
[----:B------:R-:W1:Y:S01]  /*0b70*/  LDC.64 R14, c[0x0][0x380] ;  /* 0x0000e000ff0e7b82 */ /* 0x000e620000000a00 */
[----:B0-----:R-:W-:Y:S01]  /*0b80*/  VIMNMX.U32 R7, PT, PT, R0, 0x1, !PT ;  /* 0x0000000100077848 */ /* 0x001fe20007fe0000 */
[C---:B------:R-:W-:Y:S01]  /*0b90*/  VIADD R11, R3.reuse, 0x1 ;  /* 0x00000001030b7836 */ /* 0x040fe20000000000 */
[----:B------:R-:W-:Y:S01]  /*0ba0*/  ISETP.GE.AND P0, PT, R3, R2, PT ;  /* 0x000000020300720c */ /* 0x000fe20003f06270 */
[----:B------:R-:W0:Y:S01]  /*0bb0*/  LDCU.128 UR8, c[0x3][URZ] ;  /* 0x00c00000ff0877ac */ /* 0x000e220008000c00 */
[----:B------:R-:W-:Y:S02]  /*0bc0*/  IADD3 R16, PT, PT, R7, -0x1, RZ ;  /* 0xffffffff07107810 */ /* 0x000fe40007ffe0ff */
[----:B------:R-:W-:Y:S01]  /*0bd0*/  ISETP.NE.AND P1, PT, R3, RZ, PT ;  /* 0x000000ff0300720c */ /* 0x000fe20003f25270 */
[----:B------:R-:W3:Y:S01]  /*0be0*/  LDCU.128 UR20, c[0x3][0x20] ;  /* 0x00c00400ff1477ac */ /* 0x000ee20008000c00 */
[----:B------:R-:W-:-:S02]  /*0bf0*/  SEL R28, R5, R8, !P0 ;  /* 0x00000008051c7207 */ /* 0x000fc40004000000 */
[C---:B------:R-:W-:Y:S01]  /*0c00*/  ISETP.GE.AND P0, PT, R11.reuse, R6, PT ;  /* 0x000000060b00720c */ /* 0x040fe20003f06270 */
[----:B------:R-:W4:Y:S01]  /*0c10*/  LDCU.128 UR12, c[0x3][0x30] ;  /* 0x00c00600ff0c77ac */ /* 0x000f220008000c00 */
[----:B------:R-:W-:Y:S02]  /*0c20*/  SEL R28, R28, RZ, P1 ;  /* 0x000000ff1c1c7207 */ /* 0x000fe40000800000 */
[----:B------:R-:W-:Y:S01]  /*0c30*/  SEL R26, R11, R8, !P0 ;  /* 0x000000080b1a7207 */ /* 0x000fe20004000000 */
[----:B------:R-:W5:Y:S01]  /*0c40*/  LDCU.128 UR16, c[0x3][0x10] ;  /* 0x00c00200ff1077ac */ /* 0x000f620008000c00 */
[----:B------:R-:W5:Y:S01]  /*0c50*/  LDCU.64 UR6, c[0x3][0x40] ;  /* 0x00c00800ff0677ac */ /* 0x000f620008000a00 */
[CC--:B--2---:R-:W-:Y:S02]  /*0c60*/  IMAD R7, R16.reuse, R9.reuse, R3 ;  /* 0x0000000910077224 */ /* 0x0c4fe400078e0203 */
[CC--:B------:R-:W-:Y:S02]  /*0c70*/  IMAD R5, R16.reuse, R9.reuse, R28 ;  /* 0x0000000910057224 */ /* 0x0c0fe400078e021c */
[-C--:B------:R-:W-:Y:S01]  /*0c80*/  IMAD R11, R16, R9.reuse, R26 ;  /* 0x00000009100b7224 */ /* 0x080fe200078e021a */
[----:B-1----:R-:W-:Y:S01]  /*0c90*/  IADD3 R22, P0, PT, R7, R14, RZ ;  /* 0x0000000e07167210 */ /* 0x002fe20007f1e0ff */
[----:B------:R-:W-:-:S03]  /*0ca0*/  IMAD R19, R0, R9, R28 ;  /* 0x0000000900137224 */ /* 0x000fc600078e021c */
[-C--:B------:R-:W-:Y:S02]  /*0cb0*/  LEA.HI.X.SX32 R23, R7, R15.reuse, 0x1, P0 ;  /* 0x0000000f07177211 */ /* 0x080fe400000f0eff */
[-C--:B------:R-:W-:Y:S02]  /*0cc0*/  IADD3 R16, P0, PT, R5, R14.reuse, RZ ;  /* 0x0000000e05107210 */ /* 0x080fe40007f1e0ff */
[-C--:B------:R-:W-:Y:S02]  /*0cd0*/  IADD3 R24, P1, PT, R11, R14.reuse, RZ ;  /* 0x0000000e0b187210 */ /* 0x080fe40007f3e0ff */
[----:B------:R-:W-:Y:S01]  /*0ce0*/  LEA.HI.X.SX32 R17, R5, R15, 0x1, P0 ;  /* 0x0000000f05117211 */ /* 0x000fe200000f0eff */
[----:B------:R-:W-:Y:S01]  /*0cf0*/  IMAD R21, R0, R9, R3 ;  /* 0x0000000900157224 */ /* 0x000fe200078e0203 */
[----:B------:R-:W-:Y:S01]  /*0d00*/  IADD3 R18, P0, PT, R19, R14, RZ ;  /* 0x0000000e13127210 */ /* 0x000fe20007f1e0ff */
[----:B------:R1:W2:Y:S01]  /*0d10*/  LDG.E.U8 R5, desc[UR4][R22.64] ;  /* 0x0000000416057981 */ /* 0x0002a2000c1e1100 */
[----:B------:R-:W-:-:S03]  /*0d20*/  LEA.HI.X.SX32 R25, R11, R15, 0x1, P1 ;  /* 0x0000000f0b197211 */ /* 0x000fc600008f0eff */
[----:B------:R0:W3:Y:S01]  /*0d30*/  LDG.E.U8 R7, desc[UR4][R16.64] ;  /* 0x0000000410077981 */ /* 0x0000e2000c1e1100 */
[----:B------:R-:W-:Y:S01]  /*0d40*/  LEA.HI.X.SX32 R19, R19, R15, 0x1, P0 ;  /* 0x0000000f13137211 */ /* 0x000fe200000f0eff */
[-C--:B------:R-:W-:Y:S01]  /*0d50*/  IMAD R27, R0, R9.reuse, R26 ;  /* 0x00000009001b7224 */ /* 0x080fe200078e021a */
[CC--:B------:R-:W-:Y:S01]  /*0d60*/  IADD3 R20, P0, PT, R21.reuse, R14.reuse, RZ ;  /* 0x0000000e15147210 */ /* 0x0c0fe20007f1e0ff */
[----:B------:R4:W5:Y:S01]  /*0d70*/  LDG.E.U8 R11, desc[UR4][R24.64] ;  /* 0x00000004180b7981 */ /* 0x000962000c1e1100 */
[C---:B------:R-:W-:Y:S02]  /*0d80*/  IMAD R28, R4.reuse, R9, R28 ;  /* 0x00000009041c7224 */ /* 0x040fe400078e021c */
[----:B------:R-:W-:Y:S01]  /*0d90*/  LEA.HI.X.SX32 R21, R21, R15, 0x1, P0 ;  /* 0x0000000f15157211 */ /* 0x000fe200000f0eff */
[----:B------:R-:W5:Y:S01]  /*0da0*/  LDG.E.U8 R18, desc[UR4][R18.64] ;  /* 0x0000000412127981 */ /* 0x000f62000c1e1100 */
[CC--:B-1----:R-:W-:Y:S01]  /*0db0*/  IADD3 R22, P0, PT, R27.reuse, R14.reuse, RZ ;  /* 0x0000000e1b167210 */ /* 0x0c2fe20007f1e0ff */
[-C--:B------:R-:W-:Y:S01]  /*0dc0*/  IMAD R26, R4, R9.reuse, R26 ;  /* 0x00000009041a7224 */ /* 0x080fe200078e021a */
[----:B0-----:R-:W-:Y:S01]  /*0dd0*/  IADD3 R16, P1, PT, R28, R14, RZ ;  /* 0x0000000e1c107210 */ /* 0x001fe20007f3e0ff */
[----:B------:R-:W-:Y:S01]  /*0de0*/  IMAD R9, R4, R9, R3 ;  /* 0x0000000904097224 */ /* 0x000fe200078e0203 */
[-C--:B------:R-:W-:Y:S01]  /*0df0*/  LEA.HI.X.SX32 R23, R27, R15.reuse, 0x1, P0 ;  /* 0x0000000f1b177211 */ /* 0x080fe200000f0eff */
[----:B------:R-:W5:Y:S01]  /*0e00*/  LDG.E.U8 R20, desc[UR4][R20.64] ;  /* 0x0000000414147981 */ /* 0x000f62000c1e1100 */
[----:B------:R-:W-:-:S02]  /*0e10*/  LEA.HI.X.SX32 R17, R28, R15, 0x1, P1 ;  /* 0x0000000f1c117211 */ /* 0x000fc400008f0eff */
[CC--:B----4-:R-:W-:Y:S01]  /*0e20*/  IADD3 R24, P0, PT, R9.reuse, R14.reuse, RZ ;  /* 0x0000000e09187210 */ /* 0x0d0fe20007f1e0ff */
[----:B------:R-:W4:Y:S03]  /*0e30*/  LDG.E.U8 R22, desc[UR4][R22.64] ;  /* 0x0000000416167981 */ /* 0x000f26000c1e1100 */
[----:B------:R-:W-:Y:S01]  /*0e40*/  LEA.HI.X.SX32 R25, R9, R15, 0x1, P0 ;  /* 0x0000000f09197211 */ /* 0x000fe200000f0eff */
[----:B------:R-:W4:Y:S01]  /*0e50*/  LDG.E.U8 R16, desc[UR4][R16.64] ;  /* 0x0000000410107981 */ /* 0x000f22000c1e1100 */
[----:B------:R-:W-:-:S03]  /*0e60*/  IADD3 R14, P0, PT, R26, R14, RZ ;  /* 0x0000000e1a0e7210 */ /* 0x000fc60007f1e0ff */
[----:B------:R-:W4:Y:S01]  /*0e70*/  LDG.E.U8 R24, desc[UR4][R24.64] ;  /* 0x0000000418187981 */ /* 0x000f22000c1e1100 */
[----:B------:R-:W-:-:S05]  /*0e80*/  LEA.HI.X.SX32 R15, R26, R15, 0x1, P0 ;  /* 0x0000000f1a0f7211 */ /* 0x000fca00000f0eff */
[----:B------:R-:W4:Y:S01]  /*0e90*/  LDG.E.U8 R14, desc[UR4][R14.64] ;  /* 0x000000040e0e7981 */ /* 0x000f22000c1e1100 */
[C---:B---3--:R-:W-:Y:S02]  /*0ea0*/  IMAD R26, R7.reuse, UR8, RZ ;  /* 0x00000008071a7c24 */ /* 0x048fe4000f8e02ff */
[----:B------:R-:W-:Y:S02]  /*0eb0*/  IMAD R28, R7, UR21, RZ ;  /* 0x00000015071c7c24 */ /* 0x000fe4000f8e02ff */
[C---:B--2---:R-:W-:Y:S02]  /*0ec0*/  IMAD R26, R5.reuse, UR9, R26 ;  /* 0x00000009051a7c24 */ /* 0x044fe4000f8e021a */
[----:B------:R-:W-:Y:S02]  /*0ed0*/  IMAD R28, R5, UR22, R28 ;  /* 0x00000016051c7c24 */ /* 0x000fe4000f8e021c */
[C---:B-----5:R-:W-:Y:S02]  /*0ee0*/  IMAD R5, R11.reuse, UR10, R26 ;  /* 0x0000000a0b057c24 */ /* 0x060fe4000f8e021a */
[----:B------:R-:W-:-:S02]  /*0ef0*/  IMAD R11, R11, UR23, R28 ;  /* 0x000000170b0b7c24 */ /* 0x000fc4000f8e021c */
[C---:B------:R-:W-:Y:S02]  /*0f00*/  IMAD R5, R18.reuse, UR11, R5 ;  /* 0x0000000b12057c24 */ /* 0x040fe4000f8e0205 */
[----:B------:R-:W-:Y:S02]  /*0f10*/  IMAD R11, R18, UR12, R11 ;  /* 0x0000000c120b7c24 */ /* 0x000fe4000f8e020b */
[C---:B------:R-:W-:Y:S01]  /*0f20*/  IMAD R5, R20.reuse, UR16, R5 ;  /* 0x0000001014057c24 */ /* 0x040fe2000f8e0205 */
[----:B------:R-:W0:Y:S01]  /*0f30*/  LDC.64 R18, c[0x0][0x388] ;  /* 0x0000e200ff127b82 */ /* 0x000e220000000a00 */
[----:B------:R-:W-:Y:S02]  /*0f40*/  IMAD R11, R20, UR13, R11 ;  /* 0x0000000d140b7c24 */ /* 0x000fe4000f8e020b */
[C---:B----4-:R-:W-:Y:S02]  /*0f50*/  IMAD R5, R22.reuse, UR17, R5 ;  /* 0x0000001116057c24 */ /* 0x050fe4000f8e0205 */
[----:B------:R-:W-:-:S02]  /*0f60*/  IMAD R11, R22, UR14, R11 ;  /* 0x0000000e160b7c24 */ /* 0x000fc4000f8e020b */
[C---:B------:R-:W-:Y:S02]  /*0f70*/  IMAD R5, R16.reuse, UR18, R5 ;  /* 0x0000001210057c24 */ /* 0x040fe4000f8e0205 */
        /* <DEDUP_REMOVED lines=11> */
.L_x_2:
[----:B-1----:R-:W-:-:S05]  /*1030*/  VIADD R5, R3, 0x1 ;  /* 0x0000000103057836 */ /* 0x002fca0000000000 */
[----:B------:R-:W-:-:S04]  /*1040*/  ISETP.GE.AND P0, PT, R5, R6, PT ;  /* 0x000000060500720c */ /* 0x000fc80003f06270 */
[----:B------:R-:W-:-:S13]  /*1050*/  ISETP.LT.OR P0, PT, R5, RZ, P0 ;  /* 0x000000ff0500720c */ /* 0x000fda0000701670 */
[----:B------:R-:W-:Y:S05]  /*1060*/  @P0 BRA `(.L_x_3) ;  /* 0x0000000400340947 */ /* 0x000fea0003800000 */
[----:B------:R-:W2:Y:S01]  /*1070*/  LDG.E R17, desc[UR4][R12.64] ;  /* 0x000000040c117981 */ /* 0x000ea2000c1e1900 */
[----:B------:R-:W1:Y:S01]  /*1080*/  LDC.64 R14, c[0x0][0x380] ;  /* 0x0000e000ff0e7b82 */ /* 0x000e620000000a00 */
[----:B------:R-:W-:Y:S01]  /*1090*/  VIMNMX.U32 R9, PT, PT, R0, 0x1, !PT ;  /* 0x0000000100097848 */ /* 0x000fe20007fe0000 */
[----:B------:R-:W3:Y:S01]  /*10a0*/  LDCU.128 UR8, c[0x3][URZ] ;  /* 0x00c00000ff0877ac */ /* 0x000ee20008000c00 */
[C---:B------:R-:W-:Y:S02]  /*10b0*/  ISETP.GE.AND P0, PT, R5.reuse, R2, PT ;  /* 0x000000020500720c */ /* 0x040fe40003f06270 */
[----:B------:R-:W-:Y:S01]  /*10c0*/  ISETP.NE.AND P1, PT, R5, RZ, PT ;  /* 0x000000ff0500720c */ /* 0x000fe20003f25270 */
[----:B------:R-:W-:Y:S01]  /*10d0*/  VIADD R16, R9, 0xffffffff ;  /* 0xffffffff09107836 */ /* 0x000fe20000000000 */
[C---:B0-----:R-:W-:Y:S01]  /*10e0*/  IADD3 R7, PT, PT, R3.reuse, 0x2, RZ ;  /* 0x0000000203077810 */ /* 0x041fe20007ffe0ff */
[----:B------:R-:W0:Y:S01]  /*10f0*/  LDCU.128 UR20, c[0x3][0x20] ;  /* 0x00c00400ff1477ac */ /* 0x000e220008000c00 */
        /* <DEDUP_REMOVED lines=20> */
[----:B------:R3:W4:Y:S01]  /*1240*/  LDG.E.U8 R9, desc[UR4][R18.64] ;  /* 0x0000000412097981 */ /* 0x000722000c1e1100 */
[----:B------:R-:W-:Y:S01]  /*1250*/  LEA.HI.X.SX32 R25, R25, R15, 0x1, P0 ;  /* 0x0000000f19197211 */ /* 0x000fe200000f0eff */
[-C--:B------:R-:W-:Y:S02]  /*1260*/  IMAD R27, R0, R17.reuse, R26 ;  /* 0x00000011001b7224 */ /* 0x080fe400078e021a */
[----:B------:R0:W5:Y:S01]  /*1270*/  LDG.E.U8 R11, desc[UR4][R20.64] ;  /* 0x00000004140b7981 */ /* 0x000162000c1e1100 */
[-C--:B-1----:R-:W-:Y:S01]  /*1280*/  IADD3 R22, P0, PT, R16, R14.reuse, RZ ;  /* 0x0000000e10167210 */ /* 0x082fe20007f1e0ff */
[CC--:B------:R-:W-:Y:S02]  /*1290*/  IMAD R28, R4.reuse, R17.reuse, R28 ;  /* 0x00000011041c7224 */ /* 0x0c0fe400078e021c */
[----:B------:R-:W5:Y:S01]  /*12a0*/  LDG.E.U8 R24, desc[UR4][R24.64] ;  /* 0x0000000418187981 */ /* 0x000f62000c1e1100 */
[----:B------:R-:W-:Y:S01]  /*12b0*/  IMAD R26, R4, R17, R26 ;  /* 0x00000011041a7224 */ /* 0x000fe200078e021a */
[----:B------:R-:W-:Y:S01]  /*12c0*/  LEA.HI.X.SX32 R23, R16, R15, 0x1, P0 ;  /* 0x0000000f10177211 */ /* 0x000fe200000f0eff */
[----:B------:R-:W-:Y:S01]  /*12d0*/  IMAD R29, R4, R17, R5 ;  /* 0x00000011041d7224 */ /* 0x000fe200078e0205 */
[----:B------:R-:W-:-:S02]  /*12e0*/  IADD3 R16, P0, PT, R27, R14, RZ ;  /* 0x0000000e1b107210 */ /* 0x000fc40007f1e0ff */
[CC--:B---3--:R-:W-:Y:S01]  /*12f0*/  IADD3 R18, P1, PT, R28.reuse, R14.reuse, RZ ;  /* 0x0000000e1c127210 */ /* 0x0c8fe20007f3e0ff */
[----:B------:R-:W3:Y:S01]  /*1300*/  LDG.E.U8 R22, desc[UR4][R22.64] ;  /* 0x0000000416167981 */ /* 0x000ee2000c1e1100 */
[-C--:B------:R-:W-:Y:S02]  /*1310*/  LEA.HI.X.SX32 R17, R27, R15.reuse, 0x1, P0 ;  /* 0x0000000f1b117211 */ /* 0x080fe400000f0eff */
[CC--:B0-----:R-:W-:Y:S02]  /*1320*/  IADD3 R20, P0, PT, R29.reuse, R14.reuse, RZ ;  /* 0x0000000e1d147210 */ /* 0x0c1fe40007f1e0ff */
[-C--:B------:R-:W-:Y:S01]  /*1330*/  LEA.HI.X.SX32 R19, R28, R15.reuse, 0x1, P1 ;  /* 0x0000000f1c137211 */ /* 0x080fe200008f0eff */
[----:B------:R-:W3:Y:S01]  /*1340*/  LDG.E.U8 R16, desc[UR4][R16.64] ;  /* 0x0000000410107981 */ /* 0x000ee2000c1e1100 */
[-C--:B------:R-:W-:Y:S02]  /*1350*/  LEA.HI.X.SX32 R21, R29, R15.reuse, 0x1, P0 ;  /* 0x0000000f1d157211 */ /* 0x080fe400000f0eff */
[C---:B------:R-:W-:Y:S01]  /*1360*/  IADD3 R14, P0, PT, R26.reuse, R14, RZ ;  /* 0x0000000e1a0e7210 */ /* 0x040fe20007f1e0ff */
[----:B------:R-:W3:Y:S03]  /*1370*/  LDG.E.U8 R18, desc[UR4][R18.64] ;  /* 0x0000000412127981 */ /* 0x000ee6000c1e1100 */
[----:B------:R-:W-:Y:S01]  /*1380*/  LEA.HI.X.SX32 R15, R26, R15, 0x1, P0 ;  /* 0x0000000f1a0f7211 */ /* 0x000fe200000f0eff */
[----:B------:R-:W3:Y:S04]  /*1390*/  LDG.E.U8 R20, desc[UR4][R20.64] ;  /* 0x0000000414147981 */ /* 0x000ee8000c1e1100 */
[----:B------:R-:W3:Y:S01]  /*13a0*/  LDG.E.U8 R14, desc[UR4][R14.64] ;  /* 0x000000040e0e7981 */ /* 0x000ee2000c1e1100 */
[----:B----4-:R-:W-:-:S02]  /*13b0*/  IMAD R26, R9, UR8, RZ ;  /* 0x00000008091a7c24 */ /* 0x010fc4000f8e02ff */
[----:B------:R-:W-:Y:S02]  /*13c0*/  IMAD R28, R9, UR21, RZ ;  /* 0x00000015091c7c24 */ /* 0x000fe4000f8e02ff */
[C---:B--2---:R-:W-:Y:S02]  /*13d0*/  IMAD R26, R7.reuse, UR9, R26 ;  /* 0x00000009071a7c24 */ /* 0x044fe4000f8e021a */
[----:B------:R-:W-:Y:S02]  /*13e0*/  IMAD R28, R7, UR22, R28 ;  /* 0x00000016071c7c24 */ /* 0x000fe4000f8e021c */
[C---:B-----5:R-:W-:Y:S02]  /*13f0*/  IMAD R7, R11.reuse, UR10, R26 ;  /* 0x0000000a0b077c24 */ /* 0x060fe4000f8e021a */
[----:B------:R-:W-:Y:S02]  /*1400*/  IMAD R11, R11, UR23, R28 ;  /* 0x000000170b0b7c24 */ /* 0x000fe4000f8e021c */
[----:B------:R-:W-:-:S02]  /*1410*/  IMAD R7, R24, UR11, R7 ;  /* 0x0000000b18077c24 */ /* 0x000fc4000f8e0207 */
[----:B------:R-:W-:Y:S02]  /*1420*/  IMAD R11, R24, UR12, R11 ;  /* 0x0000000c180b7c24 */ /* 0x000fe4000f8e020b */
[C---:B---3--:R-:W-:Y:S02]  /*1430*/  IMAD R7, R22.reuse, UR16, R7 ;  /* 0x0000001016077c24 */ /* 0x048fe4000f8e0207 */
[----:B------:R-:W-:Y:S02]  /*1440*/  IMAD R11, R22, UR13, R11 ;  /* 0x0000000d160b7c24 */ /* 0x000fe4000f8e020b */
[C---:B------:R-:W-:Y:S02]  /*1450*/  IMAD R7, R16.reuse, UR17, R7 ;  /* 0x0000001110077c24 */ /* 0x040fe4000f8e0207 */
[----:B------:R-:W-:Y:S02]  /*1460*/  IMAD R11, R16, UR14, R11 ;  /* 0x0000000e100b7c24 */ /* 0x000fe4000f8e020b */
[----:B------:R-:W0:Y:S01]  /*1470*/  LDC.64 R16, c[0x0][0x388] ;  /* 0x0000e200ff107b82 */ /* 0x000e220000000a00 */
[----:B------:R-:W-:-:S02]  /*1480*/  IMAD R7, R18, UR18, R7 ;  /* 0x0000001212077c24 */ /* 0x000fc4000f8e0207 */
[----:B------:R-:W-:Y:S02]  /*1490*/  IMAD R11, R18, UR15, R11 ;  /* 0x0000000f120b7c24 */ /* 0x000fe4000f8e020b */
[C---:B------:R-:W-:Y:S02]  /*14a0*/  IMAD R7, R20.reuse, UR19, R7 ;  /* 0x0000001314077c24 */ /* 0x040fe4000f8e0207 */
[----:B------:R-:W-:Y:S02]  /*14b0*/  IMAD R11, R20, UR6, R11 ;  /* 0x00000006140b7c24 */ /* 0x000fe4000f8e020b */
[C---:B------:R-:W-:Y:S02]  /*14c0*/  IMAD R7, R14.reuse, UR20, R7 ;  /* 0x000000140e077c24 */ /* 0x040fe4000f8e0207 */
[----:B------:R-:W-:-:S03]  /*14d0*/  IMAD R11, R14, UR7, R11 ;  /* 0x000000070e0b7c24 */ /* 0x000fc6000f8e020b */
[----:B------:R-:W-:Y:S02]  /*14e0*/  IABS R14, R7 ;  /* 0x00000007000e7213 */ /* 0x000fe40000000000 */
[----:B------:R-:W-:Y:S02]  /*14f0*/  IADD3 R7, PT, PT, R10, R5, RZ ;  /* 0x000000050a077210 */ /* 0x000fe40007ffe0ff */
[----:B------:R-:W-:-:S03]  /*1500*/  IABS R9, R11 ;  /* 0x0000000b00097213 */ /* 0x000fc60000000000 */
[----:B0-----:R-:W-:-:S04]  /*1510*/  IMAD.WIDE R16, R7, 0x4, R16 ;  /* 0x0000000407107825 */ /* 0x001fc800078e0210 */
[----:B------:R-:W-:-:S05]  /*1520*/  IMAD.IADD R7, R9, 0x1, R14 ;  /* 0x0000000109077824 */ /* 0x000fca00078e020e */
[----:B------:R1:W-:Y:S02]  /*1530*/  STG.E desc[UR4][R16.64], R7 ;  /* 0x0000000710007986 */ /* 0x0003e4000c101904 */
.L_x_3:
[----:B01----:R-:W-:-:S04]  /*1540*/  IADD3 R7, PT, PT, R3, 0x2, RZ ;  /* 0x0000000203077810 */ /* 0x003fc80007ffe0ff */
[----:B------:R-:W-:-:S04]  /*1550*/  ISETP.GE.AND P0, PT, R7, R6, PT ;  /* 0x000000060700720c */ /* 0x000fc80003f06270 */
[----:B------:R-:W-:-:S13]  /*1560*/  ISETP.LT.OR P0, PT, R7, RZ, P0 ;  /* 0x000000ff0700720c */ /* 0x000fda0000701670 */
[----:B------:R-:W-:Y:S05]  /*1570*/  @P0 EXIT ;  /* 0x000000000000094d */ /* 0x000fea0003800000 */
[----:B------:R-:W2:Y:S01]  /*1580*/  LDG.E R13, desc[UR4][R12.64] ;  /* 0x000000040c0d7981 */ /* 0x000ea2000c1e1900 */
[----:B------:R-:W0:Y:S01]  /*1590*/  LDC.64 R14, c[0x0][0x380] ;  /* 0x0000e000ff0e7b82 */ /* 0x000e220000000a00 */
[----:B------:R-:W-:Y:S01]  /*15a0*/  ISETP.GE.AND P0, PT, R7, R2, PT ;  /* 0x000000020700720c */ /* 0x000fe20003f06270 */
[----:B------:R-:W-:Y:S01]  /*15b0*/  VIADD R3, R3, 0x3 ;  /* 0x0000000303037836 */ /* 0x000fe20000000000 */
[----:B------:R-:W-:Y:S01]  /*15c0*/  VIMNMX.U32 R2, PT, PT, R0, 0x1, !PT ;  /* 0x0000000100027848 */ /* 0x000fe20007fe0000 */
[----:B------:R-:W1:Y:S01]  /*15d0*/  LDCU.128 UR8, c[0x3][URZ] ;  /* 0x00c00000ff0877ac */ /* 0x000e620008000c00 */
[----:B------:R-:W-:Y:S02]  /*15e0*/  ISETP.NE.AND P1, PT, R7, RZ, PT ;  /* 0x000000ff0700720c */ /* 0x000fe40003f25270 */
[----:B------:R-:W-:Y:S01]  /*15f0*/  SEL R5, R5, R8, !P0 ;  /* 0x0000000805057207 */ /* 0x000fe20004000000 */
[----:B------:R-:W3:Y:S01]  /*1600*/  LDCU.128 UR20, c[0x3][0x20] ;  /* 0x00c00400ff1477ac */ /* 0x000ee20008000c00 */
[----:B------:R-:W-:-:S02]  /*1610*/  IADD3 R18, PT, PT, R2, -0x1, RZ ;  /* 0xffffffff02127810 */ /* 0x000fc40007ffe0ff */
[----:B------:R-:W-:Y:S01]  /*1620*/  ISETP.GE.AND P0, PT, R3, R6, PT ;  /* 0x000000060300720c */ /* 0x000fe20003f06270 */
[----:B------:R-:W4:Y:S01]  /*1630*/  LDCU.128 UR16, c[0x3][0x10] ;  /* 0x00c00200ff1077ac */ /* 0x000f220008000c00 */
[----:B------:R-:W-:Y:S02]  /*1640*/  SEL R2, R5, RZ, P1 ;  /* 0x000000ff05027207 */ /* 0x000fe40000800000 */
[----:B------:R-:W-:Y:S01]  /*1650*/  SEL R16, R3, R8, !P0 ;  /* 0x0000000803107207 */ /* 0x000fe20004000000 */
[----:B------:R-:W5:Y:S01]  /*1660*/  LDCU.128 UR12, c[0x3][0x30] ;  /* 0x00c00600ff0c77ac */ /* 0x000f620008000c00 */
[----:B------:R-:W4:Y:S01]  /*1670*/  LDCU.64 UR6, c[0x3][0x40] ;  /* 0x00c00800ff0677ac */ /* 0x000f220008000a00 */
[CC--:B--2---:R-:W-:Y:S02]  /*1680*/  IMAD R8, R18.reuse, R13.reuse, R2 ;  /* 0x0000000d12087224 */ /* 0x0c4fe400078e0202 */
[CCC-:B------:R-:W-:Y:S02]  /*1690*/  IMAD R12, R18.reuse, R13.reuse, R7.reuse ;  /* 0x0000000d120c7224 */ /* 0x1c0fe400078e0207 */
[-C--:B------:R-:W-:Y:S01]  /*16a0*/  IMAD R17, R18, R13.reuse, R16 ;  /* 0x0000000d12117224 */ /* 0x080fe200078e0210 */
[-C--:B0-----:R-:W-:Y:S01]  /*16b0*/  IADD3 R20, P0, PT, R8, R14.reuse, RZ ;  /* 0x0000000e08147210 */ /* 0x081fe20007f1e0ff */
[-CC-:B------:R-:W-:Y:S01]  /*16c0*/  IMAD R5, R0, R13.reuse, R7.reuse ;  /* 0x0000000d00057224 */ /* 0x180fe200078e0207 */
[-C--:B------:R-:W-:Y:S01]  /*16d0*/  IADD3 R18, P1, PT, R12, R14.reuse, RZ ;  /* 0x0000000e0c127210 */ /* 0x080fe20007f3e0ff */
[----:B------:R-:W-:Y:S01]  /*16e0*/  IMAD R3, R0, R13, R2 ;  /* 0x0000000d00037224 */ /* 0x000fe200078e0202 */
[----:B------:R-:W-:Y:S01]  /*16f0*/  LEA.HI.X.SX32 R21, R8, R15, 0x1, P0 ;  /* 0x0000000f08157211 */ /* 0x000fe200000f0eff */
[--C-:B------:R-:W-:Y:S01]  /*1700*/  IMAD R9, R0, R13, R16.reuse ;  /* 0x0000000d00097224 */ /* 0x100fe200078e0210 */
[----:B------:R-:W-:Y:S01]  /*1710*/  LEA.HI.X.SX32 R19, R12, R15, 0x1, P1 ;  /* 0x0000000f0c137211 */ /* 0x000fe200008f0eff */
[CC--:B------:R-:W-:Y:S01]  /*1720*/  IMAD R0, R4.reuse, R13.reuse, R16 ;  /* 0x0000000d04007224 */ /* 0x0c0fe200078e0210 */
[-C--:B------:R-:W-:Y:S01]  /*1730*/  IADD3 R16, P0, PT, R17, R14.reuse, RZ ;  /* 0x0000000e11107210 */ /* 0x080fe20007f1e0ff */
[----:B------:R-:W1:Y:S01]  /*1740*/  LDG.E.U8 R20, desc[UR4][R20.64] ;  /* 0x0000000414147981 */ /* 0x000e62000c1e1100 */
[CC--:B------:R-:W-:Y:S01]  /*1750*/  IMAD R11, R4.reuse, R13.reuse, R2 ;  /* 0x0000000d040b7224 */ /* 0x0c0fe200078e0202 */
[-C--:B------:R-:W-:Y:S01]  /*1760*/  IADD3 R2, P1, PT, R3, R14.reuse, RZ ;  /* 0x0000000e03027210 */ /* 0x080fe20007f3e0ff */
[----:B------:R-:W-:Y:S01]  /*1770*/  IMAD R6, R4, R13, R7 ;  /* 0x0000000d04067224 */ /* 0x000fe200078e0207 */
[----:B------:R-:W-:Y:S01]  /*1780*/  LEA.HI.X.SX32 R17, R17, R15, 0x1, P0 ;  /* 0x0000000f11117211 */ /* 0x000fe200000f0eff */
[----:B------:R-:W2:Y:S01]  /*1790*/  LDG.E.U8 R18, desc[UR4][R18.64] ;  /* 0x0000000412127981 */ /* 0x000ea2000c1e1100 */
[----:B------:R-:W-:-:S02]  /*17a0*/  IADD3 R4, P0, PT, R5, R14, RZ ;  /* 0x0000000e05047210 */ /* 0x000fc40007f1e0ff */
[-C--:B------:R-:W-:Y:S01]  /*17b0*/  LEA.HI.X.SX32 R3, R3, R15.reuse, 0x1, P1 ;  /* 0x0000000f03037211 */ /* 0x080fe200008f0eff */
[----:B------:R-:W5:Y:S01]  /*17c0*/  LDG.E.U8 R16, desc[UR4][R16.64] ;  /* 0x0000000410107981 */ /* 0x000f62000c1e1100 */
[-C--:B------:R-:W-:Y:S02]  /*17d0*/  LEA.HI.X.SX32 R5, R5, R15.reuse, 0x1, P0 ;  /* 0x0000000f05057211 */ /* 0x080fe400000f0eff */
[CC--:B------:R-:W-:Y:S01]  /*17e0*/  IADD3 R8, P0, PT, R9.reuse, R14.reuse, RZ ;  /* 0x0000000e09087210 */ /* 0x0c0fe20007f1e0ff */
[----:B------:R1:W4:Y:S03]  /*17f0*/  LDG.E.U8 R2, desc[UR4][R2.64] ;  /* 0x0000000402027981 */ /* 0x000326000c1e1100 */
[----:B------:R-:W-:Y:S01]  /*1800*/  LEA.HI.X.SX32 R9, R9, R15, 0x1, P0 ;  /* 0x0000000f09097211 */ /* 0x000fe200000f0eff */
[----:B------:R3:W4:Y:S01]  /*1810*/  LDG.E.U8 R4, desc[UR4][R4.64] ;  /* 0x0000000404047981 */ /* 0x000722000c1e1100 */
[----:B------:R-:W-:-:S03]  /*1820*/  IADD3 R12, P1, PT, R11, R14, RZ ;  /* 0x0000000e0b0c7210 */ /* 0x000fc60007f3e0ff */
[----:B------:R-:W4:Y:S01]  /*1830*/  LDG.E.U8 R8, desc[UR4][R8.64] ;  /* 0x0000000408087981 */ /* 0x000f22000c1e1100 */
[CC--:B------:R-:W-:Y:S02]  /*1840*/  IADD3 R22, P0, PT, R6.reuse, R14.reuse, RZ ;  /* 0x0000000e06167210 */ /* 0x0c0fe40007f1e0ff */
[-C--:B------:R-:W-:Y:S02]  /*1850*/  LEA.HI.X.SX32 R13, R11, R15.reuse, 0x1, P1 ;  /* 0x0000000f0b0d7211 */ /* 0x080fe400008f0eff */
[-C--:B------:R-:W-:Y:S02]  /*1860*/  LEA.HI.X.SX32 R23, R6, R15.reuse, 0x1, P0 ;  /* 0x0000000f06177211 */ /* 0x080fe400000f0eff */
[C---:B------:R-:W-:Y:S01]  /*1870*/  IADD3 R14, P0, PT, R0.reuse, R14, RZ ;  /* 0x0000000e000e7210 */ /* 0x040fe20007f1e0ff */
[----:B------:R-:W4:Y:S03]  /*1880*/  LDG.E.U8 R12, desc[UR4][R12.64] ;  /* 0x000000040c0c7981 */ /* 0x000f26000c1e1100 */
[----:B------:R-:W-:Y:S01]  /*1890*/  LEA.HI.X.SX32 R15, R0, R15, 0x1, P0 ;  /* 0x0000000f000f7211 */ /* 0x000fe200000f0eff */
[----:B------:R-:W4:Y:S04]  /*18a0*/  LDG.E.U8 R22, desc[UR4][R22.64] ;  /* 0x0000000416167981 */ /* 0x000f28000c1e1100 */
[----:B------:R-:W4:Y:S01]  /*18b0*/  LDG.E.U8 R14, desc[UR4][R14.64] ;  /* 0x000000040e0e7981 */ /* 0x000f22000c1e1100 */
[----:B------:R-:W-:-:S02]  /*18c0*/  IMAD.IADD R7, R10, 0x1, R7 ;  /* 0x000000010a077824 */ /* 0x000fc400078e0207 */
[C---:B-1----:R-:W-:Y:S02]  /*18d0*/  IMAD R3, R20.reuse, UR8, RZ ;  /* 0x0000000814037c24 */ /* 0x042fe4000f8e02ff */
[----:B---3--:R-:W-:Y:S02]  /*18e0*/  IMAD R5, R20, UR21, RZ ;  /* 0x0000001514057c24 */ /* 0x008fe4000f8e02ff */
[C---:B--2---:R-:W-:Y:S02]  /*18f0*/  IMAD R3, R18.reuse, UR9, R3 ;  /* 0x0000000912037c24 */ /* 0x044fe4000f8e0203 */
[----:B------:R-:W-:Y:S02]  /*1900*/  IMAD R5, R18, UR22, R5 ;  /* 0x0000001612057c24 */ /* 0x000fe4000f8e0205 */
[C---:B-----5:R-:W-:Y:S02]  /*1910*/  IMAD R3, R16.reuse, UR10, R3 ;  /* 0x0000000a10037c24 */ /* 0x060fe4000f8e0203 */
[----:B------:R-:W-:-:S02]  /*1920*/  IMAD R5, R16, UR23, R5 ;  /* 0x0000001710057c24 */ /* 0x000fc4000f8e0205 */
[C---:B----4-:R-:W-:Y:S02]  /*1930*/  IMAD R3, R2.reuse, UR11, R3 ;  /* 0x0000000b02037c24 */ /* 0x050fe4000f8e0203 */
[----:B------:R-:W-:Y:S02]  /*1940*/  IMAD R5, R2, UR12, R5 ;  /* 0x0000000c02057c24 */ /* 0x000fe4000f8e0205 */
[C---:B------:R-:W-:Y:S02]  /*1950*/  IMAD R3, R4.reuse, UR16, R3 ;  /* 0x0000001004037c24 */ /* 0x040fe4000f8e0203 */
[----:B------:R-:W-:Y:S02]  /*1960*/  IMAD R5, R4, UR13, R5 ;  /* 0x0000000d04057c24 */ /* 0x000fe4000f8e0205 */
[C---:B------:R-:W-:Y:S02]  /*1970*/  IMAD R9, R8.reuse, UR17, R3 ;  /* 0x0000001108097c24 */ /* 0x040fe4000f8e0203 */
[----:B------:R-:W0:Y:S01]  /*1980*/  LDC.64 R2, c[0x0][0x388] ;  /* 0x0000e200ff027b82 */ /* 0x000e220000000a00 */
[----:B------:R-:W-:-:S04]  /*1990*/  IMAD R5, R8, UR14, R5 ;  /* 0x0000000e08057c24 */ /* 0x000fc8000f8e0205 */
[C---:B------:R-:W-:Y:S02]  /*19a0*/  IMAD R5, R12.reuse, UR15, R5 ;  /* 0x0000000f0c057c24 */ /* 0x040fe4000f8e0205 */
[----:B------:R-:W-:Y:S02]  /*19b0*/  IMAD R9, R12, UR18, R9 ;  /* 0x000000120c097c24 */ /* 0x000fe4000f8e0209 */
[C---:B------:R-:W-:Y:S02]  /*19c0*/  IMAD R5, R22.reuse, UR6, R5 ;  /* 0x0000000616057c24 */ /* 0x040fe4000f8e0205 */
[----:B------:R-:W-:Y:S02]  /*19d0*/  IMAD R9, R22, UR19, R9 ;  /* 0x0000001316097c24 */ /* 0x000fe4000f8e0209 */
[C---:B------:R-:W-:Y:S02]  /*19e0*/  IMAD R5, R14.reuse, UR7, R5 ;  /* 0x000000070e057c24 */ /* 0x040fe4000f8e0205 */
[----:B------:R-:W-:-:S03]  /*19f0*/  IMAD R9, R14, UR20, R9 ;  /* 0x000000140e097c24 */ /* 0x000fc6000f8e0209 */
[----:B------:R-:W-:Y:S02]  /*1a00*/  IABS R5, R5 ;  /* 0x0000000500057213 */ /* 0x000fe40000000000 */
[----:B------:R-:W-:Y:S01]  /*1a10*/  IABS R0, R9 ;  /* 0x0000000900007213 */ /* 0x000fe20000000000 */
[----:B0-----:R-:W-:-:S03]  /*1a20*/  IMAD.WIDE R2, R7, 0x4, R2 ;  /* 0x0000000407027825 */ /* 0x001fc600078e0202 */
[----:B------:R-:W-:-:S05]  /*1a30*/  IADD3 R5, PT, PT, R5, R0, RZ ;  /* 0x0000000005057210 */ /* 0x000fca0007ffe0ff */
[----:B------:R-:W-:Y:S01]  /*1a40*/  STG.E desc[UR4][R2.64], R5 ;  /* 0x0000000502007986 */ /* 0x000fe2000c101904 */
[----:B------:R-:W-:Y:S05]  /*1a50*/  EXIT ;  /* 0x000000000000794d */ /* 0x000fea0003800000 */
.L_x_4:
[----:B------:R-:W-:-:S00]  /*1a60*/  BRA `(.L_x_4) ;  /* 0xfffffffc00fc7947 */ /* 0x000fc0000383ffff */
[----:B------:R-:W-:-:S00]  /*1a70*/  NOP ;  /* 0x0000000000007918 */ /* 0x000fc00000000000 */
        /* <DEDUP_REMOVED lines=8> */
.L_x_44:


//--------------------- .text._Z18convertToIntKernelPfPiii --------------------------
	.section	.text._Z18convertToIntKernelPfPiii,"ax",@progbits
	.align	128
        .global         _Z18convertToIntKernelPfPiii
        .type           _Z18convertToIntKernelPfPiii,@function
        .size           _Z18convertToIntKernelPfPiii,(.L_x_45 - _Z18convertToIntKernelPfPiii)
        .other          _Z18convertToIntKernelPfPiii,@"STO_CUDA_ENTRY STV_DEFAULT"
_Z18convertToIntKernelPfPiii:
.text._Z18convertToIntKernelPfPiii:
[----:B------:R-:W-:Y:S01]  /*0000*/  LDC R1, c[0x0][0x37c] ;  /* 0x0000df00ff017b82 */ /* 0x000fe20000000800 */
[----:B------:R-:W0:Y:S07]  /*0010*/  S2R R2, SR_TID.Y ;  /* 0x0000000000027919 */ /* 0x000e2e0000002200 */
[----:B------:R-:W1:Y:S01]  /*0020*/  LDC R0, c[0x0][0x360] ;  /* 0x0000d800ff007b82 */ /* 0x000e620000000800 */
[----:B------:R-:W2:Y:S01]  /*0030*/  LDCU.64 UR6, c[0x0][0x390] ;  /* 0x00007200ff0677ac */ /* 0x000ea20008000a00 */
[----:B------:R-:W1:Y:S06]  /*0040*/  S2R R3, SR_TID.X ;  /* 0x0000000000037919 */ /* 0x000e6c0000002100 */
[----:B------:R-:W0:Y:S08]  /*0050*/  S2UR UR5, SR_CTAID.Y ;  /* 0x00000000000579c3 */ /* 0x000e300000002600 */
[----:B------:R-:W0:Y:S08]  /*0060*/  LDC R7, c[0x0][0x364] ;  /* 0x0000d900ff077b82 */ /* 0x000e300000000800 */
[----:B------:R-:W1:Y:S01]  /*0070*/  S2UR UR4, SR_CTAID.X ;  /* 0x00000000000479c3 */ /* 0x000e620000002500 */
[----:B0-----:R-:W-:-:S05]  /*0080*/  IMAD R7, R7, UR5, R2 ;  /* 0x0000000507077c24 */ /* 0x001fca000f8e0202 */
[----:B--2---:R-:W-:Y:S01]  /*0090*/  ISETP.GE.AND P0, PT, R7, UR7, PT ;  /* 0x0000000707007c0c */ /* 0x004fe2000bf06270 */
[----:B-1----:R-:W-:-:S05]  /*00a0*/  IMAD R0, R0, UR4, R3 ;  /* 0x0000000400007c24 */ /* 0x002fca000f8e0203 */
[----:B------:R-:W-:-:S13]  /*00b0*/  ISETP.GE.OR P0, PT, R0, UR6, P0 ;  /* 0x0000000600007c0c */ /* 0x000fda0008706670 */
[----:B------:R-:W-:Y:S05]  /*00c0*/  @P0 EXIT ;  /* 0x000000000000094d */ /* 0x000fea0003800000 */
[----:B------:R-:W0:Y:S01]  /*00d0*/  LDC.64 R2, c[0x4][RZ] ;  /* 0x01000000ff027b82 */ /* 0x000e220000000a00 */
[----:B------:R-:W0:Y:S07]  /*00e0*/  LDCU.64 UR4, c[0x0][0x358] ;  /* 0x00006b00ff0477ac */ /* 0x000e2e0008000a00 */
[----:B------:R-:W1:Y:S01]  /*00f0*/  LDC.64 R4, c[0x0][0x380] ;  /* 0x0000e000ff047b82 */ /* 0x000e620000000a00 */
[----:B0-----:R-:W2:Y:S02]  /*0100*/  LDG.E R2, desc[UR4][R2.64] ;  /* 0x0000000402027981 */ /* 0x001ea4000c1e1900 */
[----:B--2---:R-:W-:-:S05]  /*0110*/  IMAD R9, R7, R2, R0 ;  /* 0x0000000207097224 */ /* 0x004fca00078e0200 */
[----:B------:R-:W0:Y:S01]  /*0120*/  LDC.64 R6, c[0x0][0x388] ;  /* 0x0000e200ff067b82 */ /* 0x000e220000000a00 */
[----:B-1----:R-:W-:-:S06]  /*0130*/  IMAD.WIDE R4, R9, 0x4, R4 ;  /* 0x0000000409047825 */ /* 0x002fcc00078e0204 */
[----:B------:R-:W2:Y:S01]  /*0140*/  LDG.E R4, desc[UR4][R4.64] ;  /* 0x0000000404047981 */ /* 0x000ea2000c1e1900 */
[----:B0-----:R-:W-:-:S04]  /*0150*/  IMAD.WIDE R6, R9, 0x4, R6 ;  /* 0x0000000409067825 */ /* 0x001fc800078e0206 */
[----:B--2---:R-:W-:-:S04]  /*0160*/  FMUL R0, R4, 255 ;  /* 0x437f000004007820 */ /* 0x004fc80000400000 */
[----:B------:R-:W0:Y:S02]  /*0170*/  F2I.TRUNC.NTZ R11, R0 ;  /* 0x00000000000b7305 */ /* 0x000e24000020f100 */
[----:B0-----:R-:W-:Y:S01]  /*0180*/  STG.E desc[UR4][R6.64], R11 ;  /* 0x0000000b06007986 */ /* 0x001fe2000c101904 */
[----:B------:R-:W-:Y:S05]  /*0190*/  EXIT ;  /* 0x000000000000794d */ /* 0x000fea0003800000 */
.L_x_5:
        /* <DEDUP_REMOVED lines=14> */
.L_x_45:


//--------------------- .text._Z18hybridEnergyKernelPiPfS0_ii --------------------------
	.section	.text._Z18hybridEnergyKernelPiPfS0_ii,"ax",@progbits
	.align	128
        .global         _Z18hybridEnergyKernelPiPfS0_ii
        .type           _Z18hybridEnergyKernelPiPfS0_ii,@function
        .size           _Z18hybridEnergyKernelPiPfS0_ii,(.L_x_43 - _Z18hybridEnergyKernelPiPfS0_ii)
        .other          _Z18hybridEnergyKernelPiPfS0_ii,@"STO_CUDA_ENTRY STV_DEFAULT"
_Z18hybridEnergyKernelPiPfS0_ii:
.text._Z18hybridEnergyKernelPiPfS0_ii:
        /* <DEDUP_REMOVED lines=17> */
[----:B--2---:R-:W-:-:S04]  /*0110*/  IMAD R2, R3, R6, R2 ;  /* 0x0000000603027224 */ /* 0x004fc800078e0202 */
[----:B-1----:R-:W-:-:S05]  /*0120*/  IMAD.WIDE R8, R2, 0x4, R8 ;  /* 0x0000000402087825 */ /* 0x002fca00078e0208 */
[----:B------:R-:W2:Y:S01]  /*0130*/  LDG.E R0, desc[UR4][R8.64] ;  /* 0x0000000408007981 */ /* 0x000ea2000c1e1900 */
[----:B------:R-:W-:Y:S01]  /*0140*/  IMAD.MOV.U32 R5, RZ, RZ, 0x3b808081 ;  /* 0x3b808081ff057424 */ /* 0x000fe200078e00ff */
[----:B------:R-:W-:Y:S01]  /*0150*/  BSSY.RECONVERGENT B0, `(.L_x_6) ;  /* 0x000000e000007945 */ /* 0x000fe20003800200 */
[----:B------:R-:W-:-:S04]  /*0160*/  IMAD.MOV.U32 R4, RZ, RZ, 0x437f0000 ;  /* 0x437f0000ff047424 */ /* 0x000fc800078e00ff */
[----:B------:R-:W-:-:S04]  /*0170*/  FFMA R3, R5, -R4, 1 ;  /* 0x3f80000005037423 */ /* 0x000fc80000000804 */
[----:B------:R-:W-:Y:S01]  /*0180*/  FFMA R3, R3, R5, 0.0039215688593685626984 ;  /* 0x3b80808103037423 */ /* 0x000fe20000000005 */
[----:B--2---:R-:W-:-:S04]  /*0190*/  I2FP.F32.S32 R0, R0 ;  /* 0x0000000000007245 */ /* 0x004fc80000201400 */
[----:B------:R-:W0:Y:S01]  /*01a0*/  FCHK P0, R0, 255 ;  /* 0x437f000000007902 */ /* 0x000e220000000000 */
[----:B------:R-:W-:-:S04]  /*01b0*/  FFMA R5, R0, R3, RZ ;  /* 0x0000000300057223 */ /* 0x000fc800000000ff */
[----:B------:R-:W-:-:S04]  /*01c0*/  FFMA R6, R5, -255, R0 ;  /* 0xc37f000005067823 */ /* 0x000fc80000000000 */
[----:B------:R-:W-:Y:S01]  /*01d0*/  FFMA R5, R3, R6, R5 ;  /* 0x0000000603057223 */ /* 0x000fe20000000005 */
[----:B0-----:R-:W-:Y:S06]  /*01e0*/  @!P0 BRA `(.L_x_7) ;  /* 0x0000000000108947 */ /* 0x001fec0003800000 */
[----:B------:R-:W-:Y:S01]  /*01f0*/  IMAD.MOV.U32 R3, RZ, RZ, R0 ;  /* 0x000000ffff037224 */ /* 0x000fe200078e0000 */
[----:B------:R-:W-:-:S07]  /*0200*/  MOV R6, 0x220 ;  /* 0x0000022000067802 */ /* 0x000fce0000000f00 */
[----:B------:R-:W-:Y:S05]  /*0210*/  CALL.REL.NOINC `($__internal_0_$__cuda_sm3x_div_rn_noftz_f32_slowpath) ;  /* 0x0000000000587944 */ /* 0x000fea0003c00000 */
[----:B------:R-:W-:-:S07]  /*0220*/  IMAD.MOV.U32 R5, RZ, RZ, R0 ;  /* 0x000000ffff057224 */ /* 0x000fce00078e0000 */
.L_x_7:
[----:B------:R-:W-:Y:S05]  /*0230*/  BSYNC.RECONVERGENT B0 ;  /* 0x0000000000007941 */ /* 0x000fea0003800200 */
.L_x_6:
[----:B------:R-:W0:Y:S02]  /*0240*/  LDC.64 R6, c[0x0][0x388] ;  /* 0x0000e200ff067b82 */ /* 0x000e240000000a00 */
[----:B0-----:R-:W-:-:S05]  /*0250*/  IMAD.WIDE R6, R2, 0x4, R6 ;  /* 0x0000000402067825 */ /* 0x001fca00078e0206 */
[----:B------:R-:W2:Y:S01]  /*0260*/  LDG.E R3, desc[UR4][R6.64] ;  /* 0x0000000406037981 */ /* 0x000ea2000c1e1900 */
[----:B------:R-:W-:Y:S01]  /*0270*/  IMAD.MOV.U32 R9, RZ, RZ, 0x3b808081 ;  /* 0x3b808081ff097424 */ /* 0x000fe200078e00ff */
[----:B------:R-:W-:Y:S03]  /*0280*/  BSSY.RECONVERGENT B0, `(.L_x_8) ;  /* 0x000000a000007945 */ /* 0x000fe60003800200 */
[----:B------:R-:W-:-:S04]  /*0290*/  FFMA R0, R9, -R4, 1 ;  /* 0x3f80000009007423 */ /* 0x000fc80000000804 */
[----:B------:R-:W-:Y:S01]  /*02a0*/  FFMA R0, R0, R9, 0.0039215688593685626984 ;  /* 0x3b80808100007423 */ /* 0x000fe20000000009 */
[----:B--2---:R-:W0:Y:S03]  /*02b0*/  FCHK P0, R3, 255 ;  /* 0x437f000003007902 */ /* 0x004e260000000000 */
[----:B------:R-:W-:-:S04]  /*02c0*/  FFMA R8, R0, R3, RZ ;  /* 0x0000000300087223 */ /* 0x000fc800000000ff */
[----:B------:R-:W-:-:S04]  /*02d0*/  FFMA R9, R8, -255, R3 ;  /* 0xc37f000008097823 */ /* 0x000fc80000000003 */
[----:B------:R-:W-:Y:S01]  /*02e0*/  FFMA R0, R0, R9, R8 ;  /* 0x0000000900007223 */ /* 0x000fe20000000008 */
[----:B0-----:R-:W-:Y:S06]  /*02f0*/  @!P0 BRA `(.L_x_9) ;  /* 0x0000000000088947 */ /* 0x001fec0003800000 */
[----:B------:R-:W-:-:S07]  /*0300*/  MOV R6, 0x320 ;  /* 0x0000032000067802 */ /* 0x000fce0000000f00 */
[----:B------:R-:W-:Y:S05]  /*0310*/  CALL.REL.NOINC `($__internal_0_$__cuda_sm3x_div_rn_noftz_f32_slowpath) ;  /* 0x0000000000187944 */ /* 0x000fea0003c00000 */
.L_x_9:
[----:B------:R-:W-:Y:S05]  /*0320*/  BSYNC.RECONVERGENT B0 ;  /* 0x0000000000007941 */ /* 0x000fea0003800200 */
.L_x_8:
[----:B------:R-:W0:Y:S01]  /*0330*/  LDC.64 R6, c[0x0][0x390] ;  /* 0x0000e400ff067b82 */ /* 0x000e220000000a00 */
[----:B------:R-:W-:Y:S01]  /*0340*/  FMNMX R5, R0, R5, !PT ;  /* 0x0000000500057209 */ /* 0x000fe20007800000 */
[----:B0-----:R-:W-:-:S05]  /*0350*/  IMAD.WIDE R2, R2, 0x4, R6 ;  /* 0x0000000402027825 */ /* 0x001fca00078e0206 */
[----:B------:R-:W-:Y:S01]  /*0360*/  STG.E desc[UR4][R2.64], R5 ;  /* 0x0000000502007986 */ /* 0x000fe2000c101904 */
[----:B------:R-:W-:Y:S05]  /*0370*/  EXIT ;  /* 0x000000000000794d */ /* 0x000fea0003800000 */
        .weak           $__internal_0_$__cuda_sm3x_div_rn_noftz_f32_slowpath
        .type           $__internal_0_$__cuda_sm3x_div_rn_noftz_f32_slowpath,@function
        .size           $__internal_0_$__cuda_sm3x_div_rn_noftz_f32_slowpath,(.L_x_43 - $__internal_0_$__cuda_sm3x_div_rn_noftz_f32_slowpath)
$__internal_0_$__cuda_sm3x_div_rn_noftz_f32_slowpath:
[----:B------:R-:W-:Y:S01]  /*0380*/  SHF.R.U32.HI R7, RZ, 0x17, R4 ;  /* 0x00000017ff077819 */ /* 0x000fe20000011604 */
[----:B------:R-:W-:Y:S01]  /*0390*/  BSSY.RECONVERGENT B1, `(.L_x_10) ;  /* 0x0000064000017945 */ /* 0x000fe20003800200 */
[----:B------:R-:W-:Y:S01]  /*03a0*/  SHF.R.U32.HI R0, RZ, 0x17, R3 ;  /* 0x00000017ff007819 */ /* 0x000fe20000011603 */
[----:B------:R-:W-:Y:S01]  /*03b0*/  IMAD.MOV.U32 R8, RZ, RZ, 0x437f0000 ;  /* 0x437f0000ff087424 */ /* 0x000fe200078e00ff */
[----:B------:R-:W-:Y:S02]  /*03c0*/  LOP3.LUT R7, R7, 0xff, RZ, 0xc0, !PT ;  /* 0x000000ff07077812 */ /* 0x000fe400078ec0ff */
[----:B------:R-:W-:-:S03]  /*03d0*/  LOP3.LUT R12, R0, 0xff, RZ, 0xc0, !PT ;  /* 0x000000ff000c7812 */ /* 0x000fc600078ec0ff */
[----:B------:R-:W-:Y:S02]  /*03e0*/  VIADD R10, R7, 0xffffffff ;  /* 0xffffffff070a7836 */ /* 0x000fe40000000000 */
[----:B------:R-:W-:-:S03]  /*03f0*/  VIADD R11, R12, 0xffffffff ;  /* 0xffffffff0c0b7836 */ /* 0x000fc60000000000 */
[----:B------:R-:W-:-:S04]  /*0400*/  ISETP.GT.U32.AND P0, PT, R10, 0xfd, PT ;  /* 0x000000fd0a00780c */ /* 0x000fc80003f04070 */
[----:B------:R-:W-:-:S13]  /*0410*/  ISETP.GT.U32.OR P0, PT, R11, 0xfd, P0 ;  /* 0x000000fd0b00780c */ /* 0x000fda0000704470 */
[----:B------:R-:W-:Y:S01]  /*0420*/  @!P0 IMAD.MOV.U32 R9, RZ, RZ, RZ ;  /* 0x000000ffff098224 */ /* 0x000fe200078e00ff */
[----:B------:R-:W-:Y:S06]  /*0430*/  @!P0 BRA `(.L_x_11) ;  /* 0x0000000000608947 */ /* 0x000fec0003800000 */
[----:B------:R-:W-:Y:S01]  /*0440*/  IMAD.MOV.U32 R0, RZ, RZ, 0x437f0000 ;  /* 0x437f0000ff007424 */ /* 0x000fe200078e00ff */
[----:B------:R-:W-:-:S04]  /*0450*/  FSETP.GTU.FTZ.AND P0, PT, |R3|, +INF , PT ;  /* 0x7f8000000300780b */ /* 0x000fc80003f1c200 */
[----:B------:R-:W-:-:S04]  /*0460*/  FSETP.GTU.FTZ.AND P1, PT, |R0|, +INF , PT ;  /* 0x7f8000000000780b */ /* 0x000fc80003f3c200 */
[----:B------:R-:W-:-:S13]  /*0470*/  PLOP3.LUT P0, PT, P0, P1, PT, 0xf8, 0x8f ;  /* 0x00000000008f781c */ /* 0x000fda0000703f70 */
[----:B------:R-:W-:Y:S05]  /*0480*/  @P0 BRA `(.L_x_12) ;  /* 0x00000004004c0947 */ /* 0x000fea0003800000 */
[----:B------:R-:W-:-:S13]  /*0490*/  LOP3.LUT P0, RZ, R8, 0x7fffffff, R3, 0xc8, !PT ;  /* 0x7fffffff08ff7812 */ /* 0x000fda000780c803 */
[----:B------:R-:W-:Y:S05]  /*04a0*/  @!P0 BRA `(.L_x_13) ;  /* 0x00000004003c8947 */ /* 0x000fea0003800000 */
[C---:B------:R-:W-:Y:S02]  /*04b0*/  FSETP.NEU.FTZ.AND P2, PT, |R3|.reuse, +INF , PT ;  /* 0x7f8000000300780b */ /* 0x040fe40003f5d200 */
[----:B------:R-:W-:Y:S02]  /*04c0*/  FSETP.NEU.FTZ.AND P1, PT, |R0|, +INF , PT ;  /* 0x7f8000000000780b */ /* 0x000fe40003f3d200 */
[----:B------:R-:W-:-:S11]  /*04d0*/  FSETP.NEU.FTZ.AND P0, PT, |R3|, +INF , PT ;  /* 0x7f8000000300780b */ /* 0x000fd60003f1d200 */
[----:B------:R-:W-:Y:S05]  /*04e0*/  @!P1 BRA !P2, `(.L_x_13) ;  /* 0x00000004002c9947 */ /* 0x000fea0005000000 */
[----:B------:R-:W-:-:S04]  /*04f0*/  LOP3.LUT P2, RZ, R3, 0x7fffffff, RZ, 0xc0, !PT ;  /* 0x7fffffff03ff7812 */ /* 0x000fc8000784c0ff */
[----:B------:R-:W-:-:S13]  /*0500*/  PLOP3.LUT P1, PT, P1, P2, PT, 0x2f, 0xf2 ;  /* 0x0000000000f2781c */ /* 0x000fda0000f24577 */
[----:B------:R-:W-:Y:S05]  /*0510*/  @P1 BRA `(.L_x_14) ;  /* 0x0000000400181947 */ /* 0x000fea0003800000 */
[----:B------:R-:W-:-:S04]  /*0520*/  LOP3.LUT P1, RZ, R8, 0x7fffffff, RZ, 0xc0, !PT ;  /* 0x7fffffff08ff7812 */ /* 0x000fc8000782c0ff */
[----:B------:R-:W-:-:S13]  /*0530*/  PLOP3.LUT P0, PT, P0, P1, PT, 0x2f, 0xf2 ;  /* 0x0000000000f2781c */ /* 0x000fda0000702577 */
[----:B------:R-:W-:Y:S05]  /*0540*/  @P0 BRA `(.L_x_15) ;  /* 0x0000000400000947 */ /* 0x000fea0003800000 */
[----:B------:R-:W-:Y:S02]  /*0550*/  ISETP.GE.AND P0, PT, R11, RZ, PT ;  /* 0x000000ff0b00720c */ /* 0x000fe40003f06270 */
[----:B------:R-:W-:-:S11]  /*0560*/  ISETP.GE.AND P1, PT, R10, RZ, PT ;  /* 0x000000ff0a00720c */ /* 0x000fd60003f26270 */
[----:B------:R-:W-:Y:S02]  /*0570*/  @P0 IMAD.MOV.U32 R9, RZ, RZ, RZ ;  /* 0x000000ffff090224 */ /* 0x000fe400078e00ff */
[----:B------:R-:W-:Y:S01]  /*0580*/  @!P0 FFMA R3, R3, 1.84467440737095516160e+19, RZ ;  /* 0x5f80000003038823 */ /* 0x000fe200000000ff */
[----:B------:R-:W-:Y:S02]  /*0590*/  @!P0 IMAD.MOV.U32 R9, RZ, RZ, -0x40 ;  /* 0xffffffc0ff098424 */ /* 0x000fe400078e00ff */
[----:B------:R-:W-:Y:S02]  /*05a0*/  @!P1 FFMA R8, R0, 1.84467440737095516160e+19, RZ ;  /* 0x5f80000000089823 */ /* 0x000fe400000000ff */
[----:B------:R-:W-:-:S07]  /*05b0*/  @!P1 VIADD R9, R9, 0x40 ;  /* 0x0000004009099836 */ /* 0x000fce0000000000 */
.L_x_11:
[----:B------:R-:W-:Y:S01]  /*05c0*/  LEA R11, R7, 0xc0800000, 0x17 ;  /* 0xc0800000070b7811 */ /* 0x000fe200078eb8ff */
[----:B------:R-:W-:Y:S04]  /*05d0*/  BSSY.RECONVERGENT B2, `(.L_x_16) ;  /* 0x0000036000027945 */ /* 0x000fe80003800200 */
[----:B------:R-:W-:Y:S02]  /*05e0*/  IMAD.IADD R11, R8, 0x1, -R11 ;  /* 0x00000001080b7824 */ /* 0x000fe400078e0a0b */
[----:B------:R-:W-:Y:S02]  /*05f0*/  VIADD R8, R12, 0xffffff81 ;  /* 0xffffff810c087836 */ /* 0x000fe40000000000 */
[----:B------:R-:W0:Y:S01]  /*0600*/  MUFU.RCP R10, R11 ;  /* 0x0000000b000a7308 */ /* 0x000e220000001000 */
[----:B------:R-:W-:Y:S01]  /*0610*/  FADD.FTZ R13, -R11, -RZ ;  /* 0x800000ff0b0d7221 */ /* 0x000fe20000010100 */
[C---:B------:R-:W-:Y:S01]  /*0620*/  IMAD R0, R8.reuse, -0x800000, R3 ;  /* 0xff80000008007824 */ /* 0x040fe200078e0203 */
[----:B------:R-:W-:-:S05]  /*0630*/  IADD3 R8, PT, PT, R8, 0x7f, -R7 ;  /* 0x0000007f08087810 */ /* 0x000fca0007ffe807 */
[----:B------:R-:W-:Y:S02]  /*0640*/  IMAD.IADD R8, R8, 0x1, R9 ;  /* 0x0000000108087824 */ /* 0x000fe400078e0209 */
[----:B0-----:R-:W-:-:S04]  /*0650*/  FFMA R15, R10, R13, 1 ;  /* 0x3f8000000a0f7423 */ /* 0x001fc8000000000d */
[----:B------:R-:W-:-:S04]  /*0660*/  FFMA R12, R10, R15, R10 ;  /* 0x0000000f0a0c7223 */ /* 0x000fc8000000000a */
[----:B------:R-:W-:-:S04]  /*0670*/  FFMA R3, R0, R12, RZ ;  /* 0x0000000c00037223 */ /* 0x000fc800000000ff */
[----:B------:R-:W-:-:S04]  /*0680*/  FFMA R10, R13, R3, R0 ;  /* 0x000000030d0a7223 */ /* 0x000fc80000000000 */
[----:B------:R-:W-:-:S04]  /*0690*/  FFMA R15, R12, R10, R3 ;  /* 0x0000000a0c0f7223 */ /* 0x000fc80000000003 */
[----:B------:R-:W-:-:S04]  /*06a0*/  FFMA R10, R13, R15, R0 ;  /* 0x0000000f0d0a7223 */ /* 0x000fc80000000000 */
[----:B------:R-:W-:-:S05]  /*06b0*/  FFMA R0, R12, R10, R15 ;  /* 0x0000000a0c007223 */ /* 0x000fca000000000f */
[----:B------:R-:W-:-:S04]  /*06c0*/  SHF.R.U32.HI R3, RZ, 0x17, R0 ;  /* 0x00000017ff037819 */ /* 0x000fc80000011600 */
[----:B------:R-:W-:-:S05]  /*06d0*/  LOP3.LUT R3, R3, 0xff, RZ, 0xc0, !PT ;  /* 0x000000ff03037812 */ /* 0x000fca00078ec0ff */
[----:B------:R-:W-:-:S04]  /*06e0*/  IMAD.IADD R9, R3, 0x1, R8 ;  /* 0x0000000103097824 */ /* 0x000fc800078e0208 */
[----:B------:R-:W-:-:S05]  /*06f0*/  VIADD R3, R9, 0xffffffff ;  /* 0xffffffff09037836 */ /* 0x000fca0000000000 */
[----:B------:R-:W-:-:S13]  /*0700*/  ISETP.GE.U32.AND P0, PT, R3, 0xfe, PT ;  /* 0x000000fe0300780c */ /* 0x000fda0003f06070 */
[----:B------:R-:W-:Y:S05]  /*0710*/  @!P0 BRA `(.L_x_17) ;  /* 0x0000000000808947 */ /* 0x000fea0003800000 */
[----:B------:R-:W-:-:S13]  /*0720*/  ISETP.GT.AND P0, PT, R9, 0xfe, PT ;  /* 0x000000fe0900780c */ /* 0x000fda0003f04270 */
[----:B------:R-:W-:Y:S05]  /*0730*/  @P0 BRA `(.L_x_18) ;  /* 0x00000000006c0947 */ /* 0x000fea0003800000 */
[----:B------:R-:W-:-:S13]  /*0740*/  ISETP.GE.AND P0, PT, R9, 0x1, PT ;  /* 0x000000010900780c */ /* 0x000fda0003f06270 */
[----:B------:R-:W-:Y:S05]  /*0750*/  @P0 BRA `(.L_x_19) ;  /* 0x0000000000740947 */ /* 0x000fea0003800000 */
[----:B------:R-:W-:Y:S02]  /*0760*/  ISETP.GE.AND P0, PT, R9, -0x18, PT ;  /* 0xffffffe80900780c */ /* 0x000fe40003f06270 */
[----:B------:R-:W-:-:S11]  /*0770*/  LOP3.LUT R0, R0, 0x80000000, RZ, 0xc0, !PT ;  /* 0x8000000000007812 */ /* 0x000fd600078ec0ff */
[----:B------:R-:W-:Y:S05]  /*0780*/  @!P0 BRA `(.L_x_19) ;  /* 0x0000000000688947 */ /* 0x000fea0003800000 */
[CCC-:B------:R-:W-:Y:S01]  /*0790*/  FFMA.RZ R3, R12.reuse, R10.reuse, R15.reuse ;  /* 0x0000000a0c037223 */ /* 0x1c0fe2000000c00f */
[CCC-:B------:R-:W-:Y:S01]  /*07a0*/  FFMA.RM R8, R12.reuse, R10.reuse, R15.reuse ;  /* 0x0000000a0c087223 */ /* 0x1c0fe2000000400f */
[C---:B------:R-:W-:Y:S02]  /*07b0*/  ISETP.NE.AND P2, PT, R9.reuse, RZ, PT ;  /* 0x000000ff0900720c */ /* 0x040fe40003f45270 */
[----:B------:R-:W-:Y:S02]  /*07c0*/  ISETP.NE.AND P1, PT, R9, RZ, PT ;  /* 0x000000ff0900720c */ /* 0x000fe40003f25270 */
[----:B------:R-:W-:Y:S01]  /*07d0*/  LOP3.LUT R7, R3, 0x7fffff, RZ, 0xc0, !PT ;  /* 0x007fffff03077812 */ /* 0x000fe200078ec0ff */
[----:B------:R-:W-:Y:S01]  /*07e0*/  FFMA.RP R3, R12, R10, R15 ;  /* 0x0000000a0c037223 */ /* 0x000fe2000000800f */
[----:B------:R-:W-:Y:S02]  /*07f0*/  VIADD R10, R9, 0x20 ;  /* 0x00000020090a7836 */ /* 0x000fe40000000000 */
[----:B------:R-:W-:Y:S01]  /*0800*/  LOP3.LUT R7, R7, 0x800000, RZ, 0xfc, !PT ;  /* 0x0080000007077812 */ /* 0x000fe200078efcff */
[----:B------:R-:W-:Y:S01]  /*0810*/  IMAD.MOV R9, RZ, RZ, -R9 ;  /* 0x000000ffff097224 */ /* 0x000fe200078e0a09 */
[----:B------:R-:W-:-:S02]  /*0820*/  FSETP.NEU.FTZ.AND P0, PT, R3, R8, PT ;  /* 0x000000080300720b */ /* 0x000fc40003f1d000 */
[----:B------:R-:W-:Y:S02]  /*0830*/  SHF.L.U32 R10, R7, R10, RZ ;  /* 0x0000000a070a7219 */ /* 0x000fe400000006ff */
[----:B------:R-:W-:Y:S02]  /*0840*/  SEL R8, R9, RZ, P2 ;  /* 0x000000ff09087207 */ /* 0x000fe40001000000 */
[----:B------:R-:W-:Y:S02]  /*0850*/  ISETP.NE.AND P1, PT, R10, RZ, P1 ;  /* 0x000000ff0a00720c */ /* 0x000fe40000f25270 */
[----:B------:R-:W-:Y:S02]  /*0860*/  SHF.R.U32.HI R8, RZ, R8, R7 ;  /* 0x00000008ff087219 */ /* 0x000fe40000011607 */
[----:B------:R-:W-:Y:S02]  /*0870*/  PLOP3.LUT P0, PT, P0, P1, PT, 0xf8, 0x8f ;  /* 0x00000000008f781c */ /* 0x000fe40000703f70 */
[----:B------:R-:W-:-:S02]  /*0880*/  SHF.R.U32.HI R10, RZ, 0x1, R8 ;  /* 0x00000001ff0a7819 */ /* 0x000fc40000011608 */
[----:B------:R-:W-:-:S04]  /*0890*/  SEL R3, RZ, 0x1, !P0 ;  /* 0x00000001ff037807 */ /* 0x000fc80004000000 */
[----:B------:R-:W-:-:S04]  /*08a0*/  LOP3.LUT R3, R3, 0x1, R10, 0xf8, !PT ;  /* 0x0000000103037812 */ /* 0x000fc800078ef80a */
[----:B------:R-:W-:-:S05]  /*08b0*/  LOP3.LUT R3, R3, R8, RZ, 0xc0, !PT ;  /* 0x0000000803037212 */ /* 0x000fca00078ec0ff */
[----:B------:R-:W-:-:S05]  /*08c0*/  IMAD.IADD R3, R10, 0x1, R3 ;  /* 0x000000010a037824 */ /* 0x000fca00078e0203 */
[----:B------:R-:W-:Y:S01]  /*08d0*/  LOP3.LUT R0, R3, R0, RZ, 0xfc, !PT ;  /* 0x0000000003007212 */ /* 0x000fe200078efcff */
[----:B------:R-:W-:Y:S06]  /*08e0*/  BRA `(.L_x_19) ;  /* 0x0000000000107947 */ /* 0x000fec0003800000 */
.L_x_18:
[----:B------:R-:W-:-:S04]  /*08f0*/  LOP3.LUT R0, R0, 0x80000000, RZ, 0xc0, !PT ;  /* 0x8000000000007812 */ /* 0x000fc800078ec0ff */
[----:B------:R-:W-:Y:S01]  /*0900*/  LOP3.LUT R0, R0, 0x7f800000, RZ, 0xfc, !PT ;  /* 0x7f80000000007812 */ /* 0x000fe200078efcff */
[----:B------:R-:W-:Y:S06]  /*0910*/  BRA `(.L_x_19) ;  /* 0x0000000000047947 */ /* 0x000fec0003800000 */
.L_x_17:
[----:B------:R-:W-:-:S07]  /*0920*/  IMAD R0, R8, 0x800000, R0 ;  /* 0x0080000008007824 */ /* 0x000fce00078e0200 */
.L_x_19:
[----:B------:R-:W-:Y:S05]  /*0930*/  BSYNC.RECONVERGENT B2 ;  /* 0x0000000000027941 */ /* 0x000fea0003800200 */
.L_x_16:
[----:B------:R-:W-:Y:S05]  /*0940*/  BRA `(.L_x_20) ;  /* 0x0000000000207947 */ /* 0x000fea0003800000 */
.L_x_15:
[----:B------:R-:W-:-:S04]  /*0950*/  LOP3.LUT R0, R8, 0x80000000, R3, 0x48, !PT ;  /* 0x8000000008007812 */ /* 0x000fc800078e4803 */
[----:B------:R-:W-:Y:S01]  /*0960*/  LOP3.LUT R0, R0, 0x7f800000, RZ, 0xfc, !PT ;  /* 0x7f80000000007812 */ /* 0x000fe200078efcff */
[----:B------:R-:W-:Y:S06]  /*0970*/  BRA `(.L_x_20) ;  /* 0x0000000000147947 */ /* 0x000fec0003800000 */
.L_x_14:
[----:B------:R-:W-:Y:S01]  /*0980*/  LOP3.LUT R0, R8, 0x80000000, R3, 0x48, !PT ;  /* 0x8000000008007812 */ /* 0x000fe200078e4803 */
[----:B------:R-:W-:Y:S06]  /*0990*/  BRA `(.L_x_20) ;  /* 0x00000000000c7947 */ /* 0x000fec0003800000 */
.L_x_13:
[----:B------:R-:W0:Y:S01]  /*09a0*/  MUFU.RSQ R0, -QNAN ;  /* 0xffc0000000007908 */ /* 0x000e220000001400 */
[----:B------:R-:W-:Y:S05]  /*09b0*/  BRA `(.L_x_20) ;  /* 0x0000000000047947 */ /* 0x000fea0003800000 */
.L_x_12:
[----:B------:R-:W-:-:S07]  /*09c0*/  FADD.FTZ R0, R3, R0 ;  /* 0x0000000003007221 */ /* 0x000fce0000010000 */
.L_x_20:
[----:B------:R-:W-:Y:S05]  /*09d0*/  BSYNC.RECONVERGENT B1 ;  /* 0x0000000000017941 */ /* 0x000fea0003800200 */
.L_x_10:
[----:B------:R-:W-:-:S04]  /*09e0*/  IMAD.MOV.U32 R7, RZ, RZ, 0x0 ;  /* 0x00000000ff077424 */ /* 0x000fc800078e00ff */
[----:B0-----:R-:W-:Y:S05]  /*09f0*/  RET.REL.NODEC R6 `(_Z18hybridEnergyKernelPiPfS0_ii) ;  /* 0xfffffff406807950 */ /* 0x001fea0003c3ffff */
.L_x_21:
        /* <DEDUP_REMOVED lines=16> */
.L_x_43:


//--------------------- .text._Z19forwardEnergyKernelPhiiPf --------------------------
	.section	.text._Z19forwardEnergyKernelPhiiPf,"ax",@progbits
	.align	128
        .global         _Z19forwardEnergyKernelPhiiPf
        .type           _Z19forwardEnergyKernelPhiiPf,@function
        .size           _Z19forwardEnergyKernelPhiiPf,(.L_x_47 - _Z19forwardEnergyKernelPhiiPf)
        .other          _Z19forwardEnergyKernelPhiiPf,@"STO_CUDA_ENTRY STV_DEFAULT"
_Z19forwardEnergyKernelPhiiPf:
.text._Z19forwardEnergyKernelPhiiPf:
[----:B------:R-:W-:Y:S01]  /*0000*/  LDC R1, c[0x0][0x37c] ;  /* 0x0000df00ff017b82 */ /* 0x000fe20000000800 */
[----:B------:R-:W0:Y:S07]  /*0010*/  S2R R3, SR_TID.Y ;  /* 0x0000000000037919 */ /* 0x000e2e0000002200 */
[----:B------:R-:W1:Y:S01]  /*0020*/  LDC R5, c[0x0][0x360] ;  /* 0x0000d800ff057b82 */ /* 0x000e620000000800 */
[----:B------:R-:W1:Y:S07]  /*0030*/  S2R R0, SR_TID.X ;  /* 0x0000000000007919 */ /* 0x000e6e0000002100 */
[----:B------:R-:W0:Y:S08]  /*0040*/  S2UR UR5, SR_CTAID.Y ;  /* 0x00000000000579c3 */ /* 0x000e300000002600 */
[----:B------:R-:W0:Y:S08]  /*0050*/  LDC R4, c[0x0][0x364] ;  /* 0x0000d900ff047b82 */ /* 0x000e300000000800 */
[----:B------:R-:W1:Y:S08]  /*0060*/  S2UR UR4, SR_CTAID.X ;  /* 0x00000000000479c3 */ /* 0x000e700000002500 */
[----:B------:R-:W2:Y:S01]  /*0070*/  LDC.64 R12, c[0x0][0x388] ;  /* 0x0000e200ff0c7b82 */ /* 0x000ea20000000a00 */
[----:B0-----:R-:W-:-:S02]  /*0080*/  IMAD R4, R4, UR5, R3 ;  /* 0x0000000504047c24 */ /* 0x001fc4000f8e0203 */
[----:B-1----:R-:W-:-:S03]  /*0090*/  IMAD R5, R5, UR4, R0 ;  /* 0x0000000405057c24 */ /* 0x002fc6000f8e0200 */
[----:B--2---:R-:W-:-:S04]  /*00a0*/  ISETP.GE.AND P0, PT, R4, R13, PT ;  /* 0x0000000d0400720c */ /* 0x004fc80003f06270 */
[----:B------:R-:W-:-:S13]  /*00b0*/  ISETP.GE.OR P0, PT, R5, R12, P0 ;  /* 0x0000000c0500720c */ /* 0x000fda0000706670 */
[----:B------:R-:W-:Y:S05]  /*00c0*/  @P0 EXIT ;  /* 0x000000000000094d */ /* 0x000fea0003800000 */
[----:B------:R-:W0:Y:S01]  /*00d0*/  LDC.64 R2, c[0x4][RZ] ;  /* 0x01000000ff027b82 */ /* 0x000e220000000a00 */
[----:B------:R-:W0:Y:S02]  /*00e0*/  LDCU.64 UR4, c[0x0][0x358] ;  /* 0x00006b00ff0477ac */ /* 0x000e240008000a00 */
[----:B0-----:R-:W2:Y:S01]  /*00f0*/  LDG.E R0, desc[UR4][R2.64] ;  /* 0x0000000402007981 */ /* 0x001ea2000c1e1900 */
[----:B------:R-:W-:-:S13]  /*0100*/  ISETP.NE.AND P0, PT, R4, RZ, PT ;  /* 0x000000ff0400720c */ /* 0x000fda0003f05270 */
[----:B------:R-:W0:Y:S01]  /*0110*/  @!P0 LDC.64 R6, c[0x0][0x390] ;  /* 0x0000e400ff068b82 */ /* 0x000e220000000a00 */
[----:B--2---:R-:W-:-:S04]  /*0120*/  IMAD R4, R4, R0, RZ ;  /* 0x0000000004047224 */ /* 0x004fc800078e02ff */
[----:B------:R-:W-:-:S04]  /*0130*/  IMAD.IADD R13, R5, 0x1, R4 ;  /* 0x00000001050d7824 */ /* 0x000fc800078e0204 */
[----:B0-----:R-:W-:-:S05]  /*0140*/  @!P0 IMAD.WIDE R6, R13, 0x4, R6 ;  /* 0x000000040d068825 */ /* 0x001fca00078e0206 */
[----:B------:R0:W-:Y:S01]  /*0150*/  @!P0 STG.E desc[UR4][R6.64], RZ ;  /* 0x000000ff06008986 */ /* 0x0001e2000c101904 */
[----:B------:R-:W-:Y:S05]  /*0160*/  @!P0 EXIT ;  /* 0x000000000000894d */ /* 0x000fea0003800000 */
[----:B------:R-:W1:Y:S01]  /*0170*/  LDCU.64 UR6, c[0x0][0x380] ;  /* 0x00007000ff0677ac */ /* 0x000e620008000a00 */
[----:B------:R-:W-:Y:S01]  /*0180*/  VIADD R12, R12, 0xffffffff ;  /* 0xffffffff0c0c7836 */ /* 0x000fe20000000000 */
[C---:B0-----:R-:W-:Y:S01]  /*0190*/  VIMNMX R7, PT, PT, R5.reuse, 0x1, !PT ;  /* 0x0000000105077848 */ /* 0x041fe20007fe0100 */
[----:B------:R-:W0:Y:S01]  /*01a0*/  LDC.64 R2, c[0x0][0x390] ;  /* 0x0000e400ff027b82 */ /* 0x000e220000000a00 */
[----:B------:R-:W-:Y:S02]  /*01b0*/  SHF.R.S32.HI R8, RZ, 0x1f, R4 ;  /* 0x0000001fff087819 */ /* 0x000fe40000011404 */
[C---:B------:R-:W-:Y:S02]  /*01c0*/  VIADDMNMX R9, R5.reuse, 0x1, R12, PT ;  /* 0x0000000105097846 */ /* 0x040fe4000380010c */
[----:B------:R-:W-:-:S03]  /*01d0*/  IADD3 R11, PT, PT, R5, R4, -R0 ;  /* 0x00000004050b7210 */ /* 0x000fc60007ffe800 */
[----:B------:R-:W-:Y:S01]  /*01e0*/  IMAD.IADD R9, R4, 0x1, R9 ;  /* 0x0000000104097824 */ /* 0x000fe200078e0209 */
[----:B-1----:R-:W-:Y:S02]  /*01f0*/  IADD3 R6, P1, P2, R7, UR6, R4 ;  /* 0x0000000607067c10 */ /* 0x002fe4000fa3e004 */
[----:B------:R-:W-:Y:S02]  /*0200*/  IADD3 R10, P0, PT, R11, UR6, RZ ;  /* 0x000000060b0a7c10 */ /* 0x000fe4000ff1e0ff */
[----:B------:R-:W-:Y:S02]  /*0210*/  IADD3.X R7, PT, PT, RZ, UR7, R8, P1, P2 ;  /* 0x00000007ff077c10 */ /* 0x000fe40008fe4408 */
[----:B------:R-:W-:Y:S02]  /*0220*/  IADD3 R8, P1, PT, R9, UR6, RZ ;  /* 0x0000000609087c10 */ /* 0x000fe4000ff3e0ff */
[----:B------:R-:W-:Y:S01]  /*0230*/  LEA.HI.X.SX32 R11, R11, UR7, 0x1, P0 ;  /* 0x000000070b0b7c11 */ /* 0x000fe200080f0eff */
[----:B------:R-:W2:Y:S01]  /*0240*/  LDG.E.U8 R6, desc[UR4][R6.64+-0x1] ;  /* 0xffffff0406067981 */ /* 0x000ea2000c1e1100 */
[----:B------:R-:W-:-:S02]  /*0250*/  LEA.HI.X.SX32 R9, R9, UR7, 0x1, P1 ;  /* 0x0000000709097c11 */ /* 0x000fc400088f0eff */
[----:B------:R-:W-:Y:S01]  /*0260*/  ISETP.GE.AND P0, PT, R5, 0x1, PT ;  /* 0x000000010500780c */ /* 0x000fe20003f06270 */
[----:B------:R-:W3:Y:S04]  /*0270*/  LDG.E.U8 R10, desc[UR4][R10.64] ;  /* 0x000000040a0a7981 */ /* 0x000ee8000c1e1100 */
[----:B------:R-:W4:Y:S01]  /*0280*/  LDG.E.U8 R8, desc[UR4][R8.64] ;  /* 0x0000000408087981 */ /* 0x000f22000c1e1100 */
[----:B------:R-:W-:Y:S01]  /*0290*/  IMAD.IADD R13, R13, 0x1, -R0 ;  /* 0x000000010d0d7824 */ /* 0x000fe200078e0a00 */
[----:B------:R-:W-:-:S03]  /*02a0*/  ISETP.GE.AND P1, PT, R5, R12, PT ;  /* 0x0000000c0500720c */ /* 0x000fc60003f26270 */
[----:B0-----:R-:W-:-:S05]  /*02b0*/  IMAD.WIDE R2, R13, 0x4, R2 ;  /* 0x000000040d027825 */ /* 0x001fca00078e0202 */
[----:B------:R-:W5:Y:S04]  /*02c0*/  LDG.E R13, desc[UR4][R2.64] ;  /* 0x00000004020d7981 */ /* 0x000f68000c1e1900 */
[----:B------:R-:W5:Y:S04]  /*02d0*/  @P0 LDG.E R12, desc[UR4][R2.64+-0x4] ;  /* 0xfffffc04020c0981 */ /* 0x000f68000c1e1900 */
[----:B------:R0:W5:Y:S02]  /*02e0*/  @!P1 LDG.E R14, desc[UR4][R2.64+0x4] ;  /* 0x00000404020e9981 */ /* 0x000164000c1e1900 */
[----:B0-----:R-:W-:Y:S01]  /*02f0*/  IMAD.WIDE R2, R0, 0x4, R2 ;  /* 0x0000000400027825 */ /* 0x001fe200078e0202 */
[----:B--2---:R-:W-:-:S02]  /*0300*/  I2FP.F32.U32 R4, R6 ;  /* 0x0000000600047245 */ /* 0x004fc40000201000 */
[----:B---3--:R-:W-:Y:S02]  /*0310*/  I2FP.F32.U32 R6, R10 ;  /* 0x0000000a00067245 */ /* 0x008fe40000201000 */
[----:B----4-:R-:W-:-:S03]  /*0320*/  I2FP.F32.U32 R5, R8 ;  /* 0x0000000800057245 */ /* 0x010fc60000201000 */
[C-C-:B------:R-:W-:Y:S02]  /*0330*/  FADD R7, -R4.reuse, R6.reuse ;  /* 0x0000000604077221 */ /* 0x140fe40000000100 */
[----:B------:R-:W-:Y:S01]  /*0340*/  FADD R4, -R4, R5 ;  /* 0x0000000504047221 */ /* 0x000fe20000000100 */
[----:B------:R-:W-:-:S03]  /*0350*/  FADD R5, -R5, R6 ;  /* 0x0000000605057221 */ /* 0x000fc60000000100 */
[C---:B------:R-:W-:Y:S01]  /*0360*/  FADD R7, |R4|.reuse, |R7| ;  /* 0x4000000704077221 */ /* 0x040fe20000000200 */
[C---:B------:R-:W-:Y:S01]  /*0370*/  FADD R5, |R4|.reuse, |R5| ;  /* 0x4000000504057221 */ /* 0x040fe20000000200 */
[----:B-----5:R-:W-:Y:S02]  /*0380*/  FADD R13, |R4|, R13 ;  /* 0x0000000d040d7221 */ /* 0x020fe40000000200 */
[----:B------:R-:W-:Y:S01]  /*0390*/  @P0 FADD R12, R7, R12 ;  /* 0x0000000c070c0221 */ /* 0x000fe20000000000 */
[----:B------:R-:W-:-:S04]  /*03a0*/  @!P1 FADD R14, R5, R14 ;  /* 0x0000000e050e9221 */ /* 0x000fc80000000000 */
[----:B------:R-:W-:-:S04]  /*03b0*/  @P0 FMNMX R13, R13, R12, PT ;  /* 0x0000000c0d0d0209 */ /* 0x000fc80003800000 */
[----:B------:R-:W-:-:S05]  /*03c0*/  @!P1 FMNMX R13, R13, R14, PT ;  /* 0x0000000e0d0d9209 */ /* 0x000fca0003800000 */
[----:B------:R-:W-:Y:S01]  /*03d0*/  STG.E desc[UR4][R2.64], R13 ;  /* 0x0000000d02007986 */ /* 0x000fe2000c101904 */
[----:B------:R-:W-:Y:S05]  /*03e0*/  EXIT ;  /* 0x000000000000794d */ /* 0x000fea0003800000 */
.L_x_22:
        /* <DEDUP_REMOVED lines=9> */
.L_x_47:


//--------------------- .text._Z16seamsScoreKernelPiS_iii --------------------------
	.section	.text._Z16seamsScoreKernelPiS_iii,"ax",@progbits
	.align	128
        .global         _Z16seamsScoreKernelPiS_iii
        .type           _Z16seamsScoreKernelPiS_iii,@function
        .size           _Z16seamsScoreKernelPiS_iii,(.L_x_48 - _Z16seamsScoreKernelPiS_iii)
        .other          _Z16seamsScoreKernelPiS_iii,@"STO_CUDA_ENTRY STV_DEFAULT"
_Z16seamsScoreKernelPiS_iii:
.text._Z16seamsScoreKernelPiS_iii:
[----:B------:R-:W-:Y:S01]  /*0000*/  LDC R1, c[0x0][0x37c] ;  /* 0x0000df00ff017b82 */ /* 0x000fe20000000800 */
[----:B------:R-:W0:Y:S07]  /*0010*/  S2R R6, SR_TID.X ;  /* 0x0000000000067919 */ /* 0x000e2e0000002100 */
[----:B------:R-:W1:Y:S01]  /*0020*/  S2UR UR4, SR_CTAID.X ;  /* 0x00000000000479c3 */ /* 0x000e620000002500 */
[----:B------:R-:W2:Y:S01]  /*0030*/  LDCU UR5, c[0x0][0x390] ;  /* 0x00007200ff0577ac */ /* 0x000ea20008000800 */
[----:B------:R-:W3:Y:S06]  /*0040*/  LDCU.64 UR6, c[0x0][0x358] ;  /* 0x00006b00ff0677ac */ /* 0x000eec0008000a00 */
[----:B------:R-:W4:Y:S08]  /*0050*/  LDC R11, c[0x0][0x360] ;  /* 0x0000d800ff0b7b82 */ /* 0x000f300000000800 */
[----:B------:R-:W5:Y:S01]  /*0060*/  LDC R13, c[0x0][0x398] ;  /* 0x0000e600ff0d7b82 */ /* 0x000f620000000800 */
[----:B-1----:R-:W-:-:S07]  /*0070*/  UIADD3 UR4, UPT, UPT, UR4, -0x1, URZ ;  /* 0xffffffff04047890 */ /* 0x002fce000fffe0ff */
[----:B------:R-:W1:Y:S01]  /*0080*/  LDC.64 R2, c[0x0][0x380] ;  /* 0x0000e000ff027b82 */ /* 0x000e620000000a00 */
[----:B----4-:R-:W-:-:S07]  /*0090*/  SHF.R.U32.HI R9, RZ, 0x1, R11 ;  /* 0x00000001ff097819 */ /* 0x010fce000001160b */
[----:B------:R-:W4:Y:S01]  /*00a0*/  LDC.64 R4, c[0x0][0x388] ;  /* 0x0000e200ff047b82 */ /* 0x000f220000000a00 */
[----:B0-----:R-:W-:-:S07]  /*00b0*/  IMAD R7, R9, UR4, R6 ;  /* 0x0000000409077c24 */ /* 0x001fce000f8e0206 */
[----:B------:R-:W0:Y:S01]  /*00c0*/  LDC R15, c[0x0][0x394] ;  /* 0x0000e500ff0f7b82 */ /* 0x000e220000000800 */
[----:B--2---:R-:W-:-:S04]  /*00d0*/  ISETP.GE.AND P0, PT, R7, UR5, PT ;  /* 0x0000000507007c0c */ /* 0x004fc8000bf06270 */
[----:B------:R-:W-:-:S04]  /*00e0*/  ISETP.LT.OR P0, PT, R7, RZ, P0 ;  /* 0x000000ff0700720c */ /* 0x000fc80000701670 */
[----:B-----5:R-:W-:-:S13]  /*00f0*/  ISETP.NE.OR P0, PT, R13, RZ, P0 ;  /* 0x000000ff0d00720c */ /* 0x020fda0000705670 */
[----:B-1----:R-:W-:-:S06]  /*0100*/  @!P0 IMAD.WIDE.U32 R2, R7, 0x4, R2 ;  /* 0x0000000407028825 */ /* 0x002fcc00078e0002 */
[----:B---3--:R-:W2:Y:S01]  /*0110*/  @!P0 LDG.E R3, desc[UR6][R2.64] ;  /* 0x0000000602038981 */ /* 0x008ea2000c1e1900 */
[----:B------:R-:W-:Y:S01]  /*0120*/  ISETP.NE.AND P1, PT, R13, RZ, PT ;  /* 0x000000ff0d00720c */ /* 0x000fe20003f25270 */
[----:B----4-:R-:W-:-:S03]  /*0130*/  @!P0 IMAD.WIDE.U32 R4, R7, 0x4, R4 ;  /* 0x0000000407048825 */ /* 0x010fc600078e0004 */
[----:B------:R-:W-:-:S05]  /*0140*/  SEL R0, RZ, 0x1, P1 ;  /* 0x00000001ff007807 */ /* 0x000fca0000800000 */
[----:B------:R-:W-:-:S05]  /*0150*/  IMAD.IADD R12, R0, 0x1, R13 ;  /* 0x00000001000c7824 */ /* 0x000fca00078e020d */
[----:B0-----:R-:W-:-:S04]  /*0160*/  ISETP.GE.AND P1, PT, R12, R15, PT ;  /* 0x0000000f0c00720c */ /* 0x001fc80003f26270 */
[----:B------:R-:W-:Y:S01]  /*0170*/  ISETP.LE.U32.OR P1, PT, R9, R0, P1 ;  /* 0x000000000900720c */ /* 0x000fe20000f23470 */
[----:B--2---:R0:W-:Y:S01]  /*0180*/  @!P0 STG.E desc[UR6][R4.64], R3 ;  /* 0x0000000304008986 */ /* 0x0041e2000c101906 */
[----:B------:R-:W-:Y:S11]  /*0190*/  BAR.SYNC.DEFER_BLOCKING 0x0 ;  /* 0x0000000000007b1d */ /* 0x000ff60000010000 */
[----:B------:R-:W-:Y:S05]  /*01a0*/  @P1 EXIT ;  /* 0x000000000000194d */ /* 0x000fea0003800000 */
[----:B0-----:R-:W-:Y:S01]  /*01b0*/  LOP3.LUT R3, RZ, R13, RZ, 0x33, !PT ;  /* 0x0000000dff037212 */ /* 0x001fe200078e33ff */
[----:B------:R-:W-:Y:S01]  /*01c0*/  UIADD3 UR5, UPT, UPT, UR5, -0x1, URZ ;  /* 0xffffffff05057890 */ /* 0x000fe2000fffe0ff */
[----:B------:R-:W-:Y:S02]  /*01d0*/  LOP3.LUT R2, RZ, R0, RZ, 0x33, !PT ;  /* 0x00000000ff027212 */ /* 0x000fe400078e33ff */
[----:B------:R-:W-:-:S04]  /*01e0*/  IADD3 R8, PT, PT, -R0, R15, R3 ;  /* 0x0000000f00087210 */ /* 0x000fc80007ffe103 */
[----:B------:R-:W-:-:S04]  /*01f0*/  VIADDMNMX.U32 R8, R9, R2, R8, PT ;  /* 0x0000000209087246 */ /* 0x000fc80003800008 */
[----:B------:R-:W-:-:S04]  /*0200*/  LOP3.LUT R2, R8, 0x3, RZ, 0xc0, !PT ;  /* 0x0000000308027812 */ /* 0x000fc800078ec0ff */
[----:B------:R-:W-:-:S13]  /*0210*/  ISETP.NE.AND P0, PT, R2, 0x3, PT ;  /* 0x000000030200780c */ /* 0x000fda0003f05270 */
[----:B------:R-:W-:Y:S05]  /*0220*/  @!P0 BRA `(.L_x_23) ;  /* 0x0000000000a08947 */ /* 0x000fea0003800000 */
[----:B------:R-:W0:Y:S01]  /*0230*/  LDC R17, c[0x0][0x398] ;  /* 0x0000e600ff117b82 */ /* 0x000e220000000800 */
[----:B------:R-:W-:Y:S01]  /*0240*/  VIADD R10, R8, 0x1 ;  /* 0x00000001080a7836 */ /* 0x000fe20000000000 */
[----:B------:R-:W1:Y:S04]  /*0250*/  LDCU UR8, c[0x0][0x390] ;  /* 0x00007200ff0877ac */ /* 0x000e680008000800 */
[----:B------:R-:W-:Y:S01]  /*0260*/  LOP3.LUT R10, R10, 0x3, RZ, 0xc0, !PT ;  /* 0x000000030a0a7812 */ /* 0x000fe200078ec0ff */
[----:B------:R-:W-:Y:S01]  /*0270*/  UMOV UR4, URZ ;  /* 0x000000ff00047c82 */ /* 0x000fe20008000000 */
[----:B------:R-:W2:Y:S08]  /*0280*/  LDC.64 R2, c[0x0][0x388] ;  /* 0x0000e200ff027b82 */ /* 0x000eb00000000a00 */
[----:B------:R-:W3:Y:S02]  /*0290*/  LDC.64 R4, c[0x0][0x380] ;  /* 0x0000e000ff047b82 */ /* 0x000ee40000000a00 */
.L_x_26:
[----:B------:R-:W-:Y:S01]  /*02a0*/  IMAD R13, R0, -0x2, R11 ;  /* 0xfffffffe000d7824 */ /* 0x000fe200078e020b */
[----:B------:R-:W-:Y:S04]  /*02b0*/  BSSY.RECONVERGENT B0, `(.L_x_24) ;  /* 0x0000019000007945 */ /* 0x000fe80003800200 */
[----:B------:R-:W-:-:S13]  /*02c0*/  ISETP.GE.U32.AND P0, PT, R6, R13, PT ;  /* 0x0000000d0600720c */ /* 0x000fda0003f06070 */
[----:B----4-:R-:W-:Y:S05]  /*02d0*/  @P0 BRA `(.L_x_25) ;  /* 0x0000000000580947 */ /* 0x010fea0003800000 */
[----:B------:R-:W-:-:S05]  /*02e0*/  IMAD.IADD R14, R7, 0x1, R0 ;  /* 0x00000001070e7824 */ /* 0x000fca00078e0200 */
[----:B-1----:R-:W-:-:S04]  /*02f0*/  ISETP.GE.AND P0, PT, R14, UR8, PT ;  /* 0x000000080e007c0c */ /* 0x002fc8000bf06270 */
[----:B------:R-:W-:-:S13]  /*0300*/  ISETP.LT.OR P0, PT, R14, RZ, P0 ;  /* 0x000000ff0e00720c */ /* 0x000fda0000701670 */
[----:B------:R-:W-:Y:S05]  /*0310*/  @P0 BRA `(.L_x_25) ;  /* 0x0000000000480947 */ /* 0x000fea0003800000 */
[----:B------:R-:W1:Y:S02]  /*0320*/  LDC.64 R18, c[0x4][RZ] ;  /* 0x01000000ff127b82 */ /* 0x000e640000000a00 */
[----:B-1----:R-:W4:Y:S01]  /*0330*/  LDG.E R19, desc[UR6][R18.64] ;  /* 0x0000000612137981 */ /* 0x002f22000c1e1900 */
[C---:B------:R-:W-:Y:S02]  /*0340*/  ISETP.NE.AND P0, PT, R14.reuse, RZ, PT ;  /* 0x000000ff0e00720c */ /* 0x040fe40003f05270 */
[----:B------:R-:W-:Y:S01]  /*0350*/  ISETP.GE.AND P1, PT, R14, UR5, PT ;  /* 0x000000050e007c0c */ /* 0x000fe2000bf26270 */
[----:B----4-:R-:W-:-:S05]  /*0360*/  IMAD R15, R19, R12, RZ ;  /* 0x0000000c130f7224 */ /* 0x010fca00078e02ff */
[C---:B------:R-:W-:Y:S01]  /*0370*/  IADD3 R13, PT, PT, R14.reuse, R15, -R19 ;  /* 0x0000000f0e0d7210 */ /* 0x040fe20007ffe813 */
[----:B------:R-:W-:-:S04]  /*0380*/  IMAD.IADD R15, R14, 0x1, R15 ;  /* 0x000000010e0f7824 */ /* 0x000fc800078e020f */
[----:B--2---:R-:W-:-:S05]  /*0390*/  IMAD.WIDE R12, R13, 0x4, R2 ;  /* 0x000000040d0c7825 */ /* 0x004fca00078e0202 */
[----:B------:R-:W2:Y:S01]  /*03a0*/  LDG.E R16, desc[UR6][R12.64] ;  /* 0x000000060c107981 */ /* 0x000ea2000c1e1900 */
[----:B---3--:R-:W-:-:S03]  /*03b0*/  IMAD.WIDE R14, R15, 0x4, R4 ;  /* 0x000000040f0e7825 */ /* 0x008fc600078e0204 */
[----:B------:R-:W2:Y:S04]  /*03c0*/  @P0 LDG.E R21, desc[UR6][R12.64+-0x4] ;  /* 0xfffffc060c150981 */ /* 0x000ea8000c1e1900 */
[----:B------:R-:W3:Y:S04]  /*03d0*/  @!P1 LDG.E R23, desc[UR6][R12.64+0x4] ;  /* 0x000004060c179981 */ /* 0x000ee8000c1e1900 */
[----:B------:R-:W4:Y:S01]  /*03e0*/  LDG.E R15, desc[UR6][R14.64] ;  /* 0x000000060e0f7981 */ /* 0x000f22000c1e1900 */
[----:B------:R-:W-:Y:S01]  /*03f0*/  IMAD.WIDE R18, R19, 0x4, R12 ;  /* 0x0000000413127825 */ /* 0x000fe200078e020c */
[----:B--2---:R-:W-:-:S04]  /*0400*/  @P0 VIMNMX R16, PT, PT, R16, R21, PT ;  /* 0x0000001510100248 */ /* 0x004fc80003fe0100 */
[----:B---3--:R-:W-:-:S05]  /*0410*/  @!P1 VIMNMX R16, PT, PT, R16, R23, PT ;  /* 0x0000001710109248 */ /* 0x008fca0003fe0100 */
[----:B----4-:R-:W-:-:S05]  /*0420*/  IMAD.IADD R21, R15, 0x1, R16 ;  /* 0x000000010f157824 */ /* 0x010fca00078e0210 */
[----:B------:R4:W-:Y:S02]  /*0430*/  STG.E desc[UR6][R18.64], R21 ;  /* 0x0000001512007986 */ /* 0x0009e4000c101906 */
.L_x_25:
[----:B-1----:R-:W-:Y:S05]  /*0440*/  BSYNC.RECONVERGENT B0 ;  /* 0x0000000000007941 */ /* 0x002fea0003800200 */
.L_x_24:
[----:B------:R-:W-:Y:S01]  /*0450*/  UIADD3 UR4, UPT, UPT, UR4, 0x1, URZ ;  /* 0x0000000104047890 */ /* 0x000fe2000fffe0ff */
[----:B------:R-:W-:Y:S01]  /*0460*/  VIADD R0, R0, 0x1 ;  /* 0x0000000100007836 */ /* 0x000fe20000000000 */
[----:B------:R-:W-:Y:S03]  /*0470*/  BAR.SYNC.DEFER_BLOCKING 0x0 ;  /* 0x0000000000007b1d */ /* 0x000fe60000010000 */
[----:B0-----:R-:W-:Y:S01]  /*0480*/  IMAD.IADD R12, R0, 0x1, R17 ;  /* 0x00000001000c7824 */ /* 0x001fe200078e0211 */
[----:B------:R-:W-:-:S13]  /*0490*/  ISETP.NE.AND P0, PT, R10, UR4, PT ;  /* 0x000000040a007c0c */ /* 0x000fda000bf05270 */
[----:B------:R-:W-:Y:S05]  /*04a0*/  @P0 BRA `(.L_x_26) ;  /* 0xfffffffc007c0947 */ /* 0x000fea000383ffff */
.L_x_23:
[----:B------:R-:W-:-:S13]  /*04b0*/  ISETP.GE.U32.AND P0, PT, R8, 0x3, PT ;  /* 0x000000030800780c */ /* 0x000fda0003f06070 */
[----:B------:R-:W-:Y:S05]  /*04c0*/  @!P0 EXIT ;  /* 0x000000000000894d */ /* 0x000fea0003800000 */
[----:B------:R-:W0:Y:S01]  /*04d0*/  LDC R13, c[0x0][0x398] ;  /* 0x0000e600ff0d7b82 */ /* 0x000e220000000800 */
[----:B------:R-:W-:Y:S01]  /*04e0*/  SHF.R.S32.HI R15, RZ, 0x1f, R7 ;  /* 0x0000001fff0f7819 */ /* 0x000fe20000011407 */
[----:B------:R-:W1:Y:S01]  /*04f0*/  LDCU UR4, c[0x0][0x390] ;  /* 0x00007200ff0477ac */ /* 0x000e620008000800 */
[----:B------:R-:W0:Y:S05]  /*0500*/  LDCU UR12, c[0x0][0x394] ;  /* 0x00007280ff0c77ac */ /* 0x000e2a0008000800 */
[----:B---3--:R-:W3:Y:S01]  /*0510*/  LDC.64 R4, c[0x0][0x388] ;  /* 0x0000e200ff047b82 */ /* 0x008ee20000000a00 */
[----:B------:R-:W0:Y:S01]  /*0520*/  LDCU.64 UR8, c[0x0][0x388] ;  /* 0x00007100ff0877ac */ /* 0x000e220008000a00 */
[----:B------:R-:W0:Y:S06]  /*0530*/  LDCU.64 UR10, c[0x0][0x380] ;  /* 0x00007000ff0a77ac */ /* 0x000e2c0008000a00 */
[----:B--2---:R-:W2:Y:S02]  /*0540*/  LDC.64 R2, c[0x0][0x380] ;  /* 0x0000e000ff027b82 */ /* 0x004ea40000000a00 */
.L_x_35:
[C-C-:B------:R-:W-:Y:S01]  /*0550*/  IMAD R17, R0.reuse, -0x2, R11.reuse ;  /* 0xfffffffe00117824 */ /* 0x140fe200078e020b */
[----:B------:R-:W-:Y:S01]  /*0560*/  BSSY.RECONVERGENT B0, `(.L_x_27) ;  /* 0x000001f000007945 */ /* 0x000fe20003800200 */
[C---:B------:R-:W-:Y:S02]  /*0570*/  VIADD R14, R0.reuse, 0x1 ;  /* 0x00000001000e7836 */ /* 0x040fe40000000000 */
[----:B------:R-:W-:Y:S01]  /*0580*/  VIADD R10, R0, 0x2 ;  /* 0x00000002000a7836 */ /* 0x000fe20000000000 */
[----:B------:R-:W-:Y:S01]  /*0590*/  ISETP.GE.U32.AND P0, PT, R6, R17, PT ;  /* 0x000000110600720c */ /* 0x000fe20003f06070 */
[--C-:B0---4-:R-:W-:Y:S02]  /*05a0*/  IMAD R19, R14, -0x2, R11.reuse ;  /* 0xfffffffe0e137824 */ /* 0x111fe400078e020b */
[----:B-1----:R-:W-:-:S03]  /*05b0*/  IMAD R21, R10, -0x2, R11 ;  /* 0xfffffffe0a157824 */ /* 0x002fc600078e020b */
[C---:B------:R-:W-:Y:S02]  /*05c0*/  ISETP.GE.U32.AND P2, PT, R6.reuse, R19, PT ;  /* 0x000000130600720c */ /* 0x040fe40003f46070 */
[----:B------:R-:W-:-:S05]  /*05d0*/  ISETP.GE.U32.AND P1, PT, R6, R21, PT ;  /* 0x000000150600720c */ /* 0x000fca0003f26070 */
[----:B------:R-:W-:Y:S08]  /*05e0*/  @P0 BRA `(.L_x_28) ;  /* 0x0000000000580947 */ /* 0x000ff00003800000 */
        /* <DEDUP_REMOVED lines=11> */
[----:B---3--:R-:W-:-:S05]  /*06a0*/  IMAD.WIDE R16, R17, 0x4, R4 ;  /* 0x0000000411107825 */ /* 0x008fca00078e0204 */
[----:B------:R-:W3:Y:S01]  /*06b0*/  LDG.E R8, desc[UR6][R16.64] ;  /* 0x0000000610087981 */ /* 0x000ee2000c1e1900 */
[----:B--2---:R-:W-:-:S03]  /*06c0*/  IMAD.WIDE R18, R19, 0x4, R2 ;  /* 0x0000000413127825 */ /* 0x004fc600078e0202 */
[----:B------:R-:W3:Y:S04]  /*06d0*/  @P0 LDG.E R23, desc[UR6][R16.64+-0x4] ;  /* 0xfffffc0610170981 */ /* 0x000ee8000c1e1900 */
[----:B------:R-:W2:Y:S04]  /*06e0*/  @!P3 LDG.E R25, desc[UR6][R16.64+0x4] ;  /* 0x000004061019b981 */ /* 0x000ea8000c1e1900 */
[----:B------:R-:W4:Y:S01]  /*06f0*/  LDG.E R19, desc[UR6][R18.64] ;  /* 0x0000000612137981 */ /* 0x000f22000c1e1900 */
[----:B------:R-:W-:Y:S01]  /*0700*/  IMAD.WIDE R20, R21, 0x4, R16 ;  /* 0x0000000415147825 */ /* 0x000fe200078e0210 */
[----:B---3--:R-:W-:-:S04]  /*0710*/  @P0 VIMNMX R8, PT, PT, R8, R23, PT ;  /* 0x0000001708080248 */ /* 0x008fc80003fe0100 */
[----:B--2---:R-:W-:-:S05]  /*0720*/  @!P3 VIMNMX R8, PT, PT, R8, R25, PT ;  /* 0x000000190808b248 */ /* 0x004fca0003fe0100 */
[----:B----4-:R-:W-:-:S05]  /*0730*/  IMAD.IADD R23, R19, 0x1, R8 ;  /* 0x0000000113177824 */ /* 0x010fca00078e0208 */
[----:B------:R4:W-:Y:S02]  /*0740*/  STG.E desc[UR6][R20.64], R23 ;  /* 0x0000001714007986 */ /* 0x0009e4000c101906 */
.L_x_28:
[----:B01----:R-:W-:Y:S05]  /*0750*/  BSYNC.RECONVERGENT B0 ;  /* 0x0000000000007941 */ /* 0x003fea0003800200 */
.L_x_27:
[----:B------:R-:W-:Y:S01]  /*0760*/  BAR.SYNC.DEFER_BLOCKING 0x0 ;  /* 0x0000000000007b1d */ /* 0x000fe20000010000 */
[----:B------:R-:W-:-:S05]  /*0770*/  IMAD.IADD R8, R14, 0x1, R13 ;  /* 0x000000010e087824 */ /* 0x000fca00078e020d */
[----:B------:R-:W-:Y:S04]  /*0780*/  BSSY.RECONVERGENT B0, `(.L_x_29) ;  /* 0x0000023000007945 */ /* 0x000fe80003800200 */
[----:B------:R-:W-:Y:S05]  /*0790*/  @P2 BRA `(.L_x_30) ;  /* 0x0000000000842947 */ /* 0x000fea0003800000 */
[----:B----4-:R-:W-:-:S05]  /*07a0*/  IMAD.IADD R20, R7, 0x1, R14 ;  /* 0x0000000107147824 */ /* 0x010fca00078e020e */
[----:B------:R-:W-:-:S04]  /*07b0*/  ISETP.GE.AND P0, PT, R20, UR4, PT ;  /* 0x0000000414007c0c */ /* 0x000fc8000bf06270 */
[----:B------:R-:W-:-:S13]  /*07c0*/  ISETP.LT.OR P0, PT, R20, RZ, P0 ;  /* 0x000000ff1400720c */ /* 0x000fda0000701670 */
[----:B------:R-:W-:Y:S05]  /*07d0*/  @P0 BRA `(.L_x_30) ;  /* 0x0000000000740947 */ /* 0x000fea0003800000 */
[----:B------:R-:W0:Y:S02]  /*07e0*/  LDC.64 R16, c[0x4][RZ] ;  /* 0x01000000ff107b82 */ /* 0x000e240000000a00 */
[----:B0-----:R-:W4:Y:S01]  /*07f0*/  LDG.E R17, desc[UR6][R16.64] ;  /* 0x0000000610117981 */ /* 0x001f22000c1e1900 */
[----:B------:R-:W-:Y:S01]  /*0800*/  IMAD.IADD R12, R0, 0x1, R13 ;  /* 0x00000001000c7824 */ /* 0x000fe200078e020d */
[----:B------:R-:W-:Y:S02]  /*0810*/  IADD3 R21, P0, PT, R7, R0, RZ ;  /* 0x0000000007157210 */ /* 0x000fe40007f1e0ff */
[----:B------:R-:W-:Y:S02]  /*0820*/  ISETP.NE.AND P2, PT, R20, RZ, PT ;  /* 0x000000ff1400720c */ /* 0x000fe40003f45270 */
[----:B------:R-:W-:Y:S01]  /*0830*/  LEA.HI.X.SX32 R23, R0, R15, 0x1, P0 ;  /* 0x0000000f00177211 */ /* 0x000fe200000f0eff */
[----:B----4-:R-:W-:Y:S02]  /*0840*/  IMAD R12, R17, R12, RZ ;  /* 0x0000000c110c7224 */ /* 0x010fe400078e02ff */
[----:B------:R-:W-:-:S03]  /*0850*/  IMAD R14, R8, R17, RZ ;  /* 0x00000011080e7224 */ /* 0x000fc600078e02ff */
[-C--:B------:R-:W-:Y:S02]  /*0860*/  IADD3 R19, P3, PT, R12, R21.reuse, RZ ;  /* 0x000000150c137210 */ /* 0x080fe40007f7e0ff */
[----:B------:R-:W-:Y:S02]  /*0870*/  IADD3 R21, P0, PT, R14, R21, RZ ;  /* 0x000000150e157210 */ /* 0x000fe40007f1e0ff */
[-C--:B------:R-:W-:Y:S02]  /*0880*/  LEA.HI.X.SX32 R12, R12, R23.reuse, 0x1, P3 ;  /* 0x000000170c0c7211 */ /* 0x080fe400018f0eff */
[----:B------:R-:W-:Y:S02]  /*0890*/  LEA R18, P4, R19, UR8, 0x2 ;  /* 0x0000000813127c11 */ /* 0x000fe4000f8810ff */
[----:B------:R-:W-:Y:S01]  /*08a0*/  ISETP.GE.AND P3, PT, R20, UR5, PT ;  /* 0x0000000514007c0c */ /* 0x000fe2000bf66270 */
[----:B------:R-:W-:Y:S01]  /*08b0*/  IMAD.SHL.U32 R20, R21, 0x4, RZ ;  /* 0x0000000415147824 */ /* 0x000fe200078e00ff */
[----:B------:R-:W-:-:S02]  /*08c0*/  LEA.HI.X.SX32 R14, R14, R23, 0x1, P0 ;  /* 0x000000170e0e7211 */ /* 0x000fc400000f0eff */
[----:B------:R-:W-:Y:S02]  /*08d0*/  LEA.HI.X R19, R19, UR9, R12, 0x2, P4 ;  /* 0x0000000913137c11 */ /* 0x000fe4000a0f140c */
[----:B------:R-:W-:Y:S02]  /*08e0*/  SHF.L.U64.HI R14, R21, 0x2, R14 ;  /* 0x00000002150e7819 */ /* 0x000fe4000001020e */
[----:B------:R-:W-:Y:S01]  /*08f0*/  IADD3 R16, P0, PT, R20, UR10, RZ ;  /* 0x0000000a14107c10 */ /* 0x000fe2000ff1e0ff */
[----:B------:R-:W4:Y:S04]  /*0900*/  LDG.E R12, desc[UR6][R18.64+0x4] ;  /* 0x00000406120c7981 */ /* 0x000f28000c1e1900 */
[----:B------:R-:W4:Y:S01]  /*0910*/  @P2 LDG.E R21, desc[UR6][R18.64] ;  /* 0x0000000612152981 */ /* 0x000f22000c1e1900 */
[----:B------:R-:W-:-:S03]  /*0920*/  IADD3.X R17, PT, PT, R14, UR11, RZ, P0, !PT ;  /* 0x0000000b0e117c10 */ /* 0x000fc600087fe4ff */
[----:B------:R-:W5:Y:S04]  /*0930*/  @!P3 LDG.E R23, desc[UR6][R18.64+0x8] ;  /* 0x000008061217b981 */ /* 0x000f68000c1e1900 */
[----:B------:R-:W2:Y:S01]  /*0940*/  LDG.E R17, desc[UR6][R16.64+0x4] ;  /* 0x0000040610117981 */ /* 0x000ea2000c1e1900 */
[----:B------:R-:W-:Y:S02]  /*0950*/  IADD3 R20, P0, PT, R20, UR8, RZ ;  /* 0x0000000814147c10 */ /* 0x000fe4000ff1e0ff */
[----:B----4-:R-:W-:Y:S02]  /*0960*/  @P2 VIMNMX R12, PT, PT, R12, R21, PT ;  /* 0x000000150c0c2248 */ /* 0x010fe40003fe0100 */
[----:B------:R-:W-:Y:S02]  /*0970*/  IADD3.X R21, PT, PT, R14, UR9, RZ, P0, !PT ;  /* 0x000000090e157c10 */ /* 0x000fe400087fe4ff */
[----:B-----5:R-:W-:-:S05]  /*0980*/  @!P3 VIMNMX R12, PT, PT, R12, R23, PT ;  /* 0x000000170c0cb248 */ /* 0x020fca0003fe0100 */
[----:B--2---:R-:W-:-:S05]  /*0990*/  IMAD.IADD R23, R17, 0x1, R12 ;  /* 0x0000000111177824 */ /* 0x004fca00078e020c */
[----:B------:R0:W-:Y:S02]  /*09a0*/  STG.E desc[UR6][R20.64+0x4], R23 ;  /* 0x0000041714007986 */ /* 0x0001e4000c101906 */
.L_x_30:
[----:B------:R-:W-:Y:S05]  /*09b0*/  BSYNC.RECONVERGENT B0 ;  /* 0x0000000000007941 */ /* 0x000fea0003800200 */
.L_x_29:
[----:B------:R-:W-:Y:S06]  /*09c0*/  BAR.SYNC.DEFER_BLOCKING 0x0 ;  /* 0x0000000000007b1d */ /* 0x000fec0000010000 */
[----:B------:R-:W-:Y:S04]  /*09d0*/  BSSY.RECONVERGENT B0, `(.L_x_31) ;  /* 0x0000022000007945 */ /* 0x000fe80003800200 */
[----:B------:R-:W-:Y:S05]  /*09e0*/  @P1 BRA `(.L_x_32) ;  /* 0x0000000000801947 */ /* 0x000fea0003800000 */
[----:B0---4-:R-:W-:-:S05]  /*09f0*/  IMAD.IADD R20, R7, 0x1, R10 ;  /* 0x0000000107147824 */ /* 0x011fca00078e020a */
[----:B------:R-:W-:-:S04]  /*0a00*/  ISETP.GE.AND P0, PT, R20, UR4, PT ;  /* 0x0000000414007c0c */ /* 0x000fc8000bf06270 */
[----:B------:R-:W-:-:S13]  /*0a10*/  ISETP.LT.OR P0, PT, R20, RZ, P0 ;  /* 0x000000ff1400720c */ /* 0x000fda0000701670 */
[----:B------:R-:W-:Y:S05]  /*0a20*/  @P0 BRA `(.L_x_32) ;  /* 0x0000000000700947 */ /* 0x000fea0003800000 */
[----:B------:R-:W0:Y:S02]  /*0a30*/  LDC.64 R16, c[0x4][RZ] ;  /* 0x01000000ff107b82 */ /* 0x000e240000000a00 */
[----:B0-----:R-:W4:Y:S01]  /*0a40*/  LDG.E R17, desc[UR6][R16.64] ;  /* 0x0000000610117981 */ /* 0x001f22000c1e1900 */
[----:B------:R-:W-:-:S04]  /*0a50*/  IADD3 R21, P0, PT, R7, R0, RZ ;  /* 0x0000000007157210 */ /* 0x000fc80007f1e0ff */
[----:B------:R-:W-:Y:S02]  /*0a60*/  LEA.HI.X.SX32 R23, R0, R15, 0x1, P0 ;  /* 0x0000000f00177211 */ /* 0x000fe400000f0eff */
[----:B------:R-:W-:Y:S01]  /*0a70*/  ISETP.NE.AND P0, PT, R20, RZ, PT ;  /* 0x000000ff1400720c */ /* 0x000fe20003f05270 */
[CC--:B----4-:R-:W-:Y:S02]  /*0a80*/  IMAD R10, R8.reuse, R17.reuse, RZ ;  /* 0x00000011080a7224 */ /* 0x0d0fe400078e02ff */
[----:B------:R-:W-:-:S03]  /*0a90*/  IMAD R12, R8, R17, R17 ;  /* 0x00000011080c7224 */ /* 0x000fc600078e0211 */
        /* <DEDUP_REMOVED lines=15> */
[----:B----4-:R-:W-:Y:S02]  /*0b90*/  @P0 VIMNMX R10, PT, PT, R10, R21, PT ;  /* 0x000000150a0a0248 */ /* 0x010fe40003fe0100 */
[----:B------:R-:W-:Y:S02]  /*0ba0*/  IADD3 R20, P0, PT, R20, UR8, RZ ;  /* 0x0000000814147c10 */ /* 0x000fe4000ff1e0ff */
[----:B-----5:R-:W-:Y:S02]  /*0bb0*/  @!P1 VIMNMX R10, PT, PT, R10, R23, PT ;  /* 0x000000170a0a9248 */ /* 0x020fe40003fe0100 */
[----:B------:R-:W-:-:S03]  /*0bc0*/  IADD3.X R21, PT, PT, R12, UR9, RZ, P0, !PT ;  /* 0x000000090c157c10 */ /* 0x000fc600087fe4ff */
[----:B--2---:R-:W-:-:S05]  /*0bd0*/  IMAD.IADD R23, R17, 0x1, R10 ;  /* 0x0000000111177824 */ /* 0x004fca00078e020a */
[----:B------:R1:W-:Y:S02]  /*0be0*/  STG.E desc[UR6][R20.64+0x8], R23 ;  /* 0x0000081714007986 */ /* 0x0003e4000c101906 */
.L_x_32:
[----:B------:R-:W-:Y:S05]  /*0bf0*/  BSYNC.RECONVERGENT B0 ;  /* 0x0000000000007941 */ /* 0x000fea0003800200 */
.L_x_31:
[----:B------:R-:W-:Y:S01]  /*0c00*/  VIADD R10, R0, 0x3 ;  /* 0x00000003000a7836 */ /* 0x000fe20000000000 */
[----:B------:R-:W-:Y:S03]  /*0c10*/  BAR.SYNC.DEFER_BLOCKING 0x0 ;  /* 0x0000000000007b1d */ /* 0x000fe60000010000 */
[----:B------:R-:W-:-:S03]  /*0c20*/  IMAD R17, R10, -0x2, R11 ;  /* 0xfffffffe0a117824 */ /* 0x000fc600078e020b */
[----:B------:R-:W-:Y:S02]  /*0c30*/  BSSY.RECONVERGENT B0, `(.L_x_33) ;  /* 0x0000024000007945 */ /* 0x000fe40003800200 */
[----:B------:R-:W-:-:S13]  /*0c40*/  ISETP.GE.U32.AND P0, PT, R6, R17, PT ;  /* 0x000000110600720c */ /* 0x000fda0003f06070 */
[----:B------:R-:W-:Y:S05]  /*0c50*/  @P0 BRA `(.L_x_34) ;  /* 0x0000000000840947 */ /* 0x000fea0003800000 */
[----:B------:R-:W-:-:S05]  /*0c60*/  IMAD.IADD R18, R7, 0x1, R10 ;  /* 0x0000000107127824 */ /* 0x000fca00078e020a */
[----:B------:R-:W-:-:S04]  /*0c70*/  ISETP.GE.AND P0, PT, R18, UR4, PT ;  /* 0x0000000412007c0c */ /* 0x000fc8000bf06270 */
[----:B------:R-:W-:-:S13]  /*0c80*/  ISETP.LT.OR P0, PT, R18, RZ, P0 ;  /* 0x000000ff1200720c */ /* 0x000fda0000701670 */
[----:B------:R-:W-:Y:S05]  /*0c90*/  @P0 BRA `(.L_x_34) ;  /* 0x0000000000740947 */ /* 0x000fea0003800000 */
[----:B------:R-:W5:Y:S02]  /*0ca0*/  LDC.64 R16, c[0x4][RZ] ;  /* 0x01000000ff107b82 */ /* 0x000f640000000a00 */
[----:B-----5:R-:W0:Y:S01]  /*0cb0*/  LDG.E R16, desc[UR6][R16.64] ;  /* 0x0000000610107981 */ /* 0x020e22000c1e1900 */
[----:B------:R-:W-:Y:S01]  /*0cc0*/  VIADD R19, R8, 0x2 ;  /* 0x0000000208137836 */ /* 0x000fe20000000000 */
[----:B------:R-:W-:-:S04]  /*0cd0*/  IADD3 R12, P0, PT, R7, R0, RZ ;  /* 0x00000000070c7210 */ /* 0x000fc80007f1e0ff */
[----:B------:R-:W-:Y:S02]  /*0ce0*/  LEA.HI.X.SX32 R22, R0, R15, 0x1, P0 ;  /* 0x0000000f00167211 */ /* 0x000fe400000f0eff */
[----:B------:R-:W-:Y:S01]  /*0cf0*/  ISETP.NE.AND P0, PT, R18, RZ, PT ;  /* 0x000000ff1200720c */ /* 0x000fe20003f05270 */
[----:B01--4-:R-:W-:-:S04]  /*0d00*/  IMAD R21, R16, R19, RZ ;  /* 0x0000001310157224 */ /* 0x013fc800078e02ff */
[----:B------:R-:W-:-:S05]  /*0d10*/  IMAD.IADD R10, R21, 0x1, -R16 ;  /* 0x00000001150a7824 */ /* 0x000fca00078e0a10 */
[CC--:B------:R-:W-:Y:S02]  /*0d20*/  IADD3 R14, P1, PT, R10.reuse, R12.reuse, RZ ;  /* 0x0000000c0a0e7210 */ /* 0x0c0fe40007f3e0ff */
[C---:B------:R-:W-:Y:S02]  /*0d30*/  IADD3 R12, P3, PT, R21.reuse, R12, RZ ;  /* 0x0000000c150c7210 */ /* 0x040fe40007f7e0ff */
        /* <DEDUP_REMOVED lines=19> */
.L_x_34:
[----:B------:R-:W-:Y:S05]  /*0e70*/  BSYNC.RECONVERGENT B0 ;  /* 0x0000000000007941 */ /* 0x000fea0003800200 */
.L_x_33:
[----:B------:R-:W-:Y:S01]  /*0e80*/  VIADD R0, R0, 0x4 ;  /* 0x0000000400007836 */ /* 0x000fe20000000000 */
[----:B------:R-:W-:Y:S01]  /*0e90*/  BAR.SYNC.DEFER_BLOCKING 0x0 ;  /* 0x0000000000007b1d */ /* 0x000fe20000010000 */
[----:B------:R-:W-:-:S03]  /*0ea0*/  VIADD R12, R8, 0x3 ;  /* 0x00000003080c7836 */ /* 0x000fc60000000000 */
[----:B------:R-:W-:Y:S02]  /*0eb0*/  ISETP.GE.U32.AND P0, PT, R0, R9, PT ;  /* 0x000000090000720c */ /* 0x000fe40003f06070 */
[----:B------:R-:W-:-:S13]  /*0ec0*/  ISETP.LT.AND P1, PT, R12, UR12, PT ;  /* 0x0000000c0c007c0c */ /* 0x000fda000bf21270 */
[----:B------:R-:W-:Y:S05]  /*0ed0*/  @!P0 BRA P1, `(.L_x_35) ;  /* 0xfffffff4009c8947 */ /* 0x000fea000083ffff */
[----:B------:R-:W-:Y:S05]  /*0ee0*/  EXIT ;  /* 0x000000000000794d */ /* 0x000fea0003800000 */
.L_x_36:
        /* <DEDUP_REMOVED lines=9> */
.L_x_48:


//--------------------- .text._Z13carvingKernelPiP6uchar3PhS_i --------------------------
	.section	.text._Z13carvingKernelPiP6uchar3PhS_i,"ax",@progbits
	.align	128
        .global         _Z13carvingKernelPiP6uchar3PhS_i
        .type           _Z13carvingKernelPiP6uchar3PhS_i,@function
        .size           _Z13carvingKernelPiP6uchar3PhS_i,(.L_x_49 - _Z13carvingKernelPiP6uchar3PhS_i)
        .other          _Z13carvingKernelPiP6uchar3PhS_i,@"STO_CUDA_ENTRY STV_DEFAULT"
_Z13carvingKernelPiP6uchar3PhS_i:
.text._Z13carvingKernelPiP6uchar3PhS_i:
[----:B------:R-:W-:Y:S01]  /*0000*/  LDC R1, c[0x0][0x37c] ;  /* 0x0000df00ff017b82 */ /* 0x000fe20000000800 */
[----:B------:R-:W0:Y:S07]  /*0010*/  S2R R7, SR_CTAID.X ;  /* 0x0000000000077919 */ /* 0x000e2e0000002500 */
[----:B------:R-:W0:Y:S01]  /*0020*/  LDC.64 R4, c[0x0][0x380] ;  /* 0x0000e000ff047b82 */ /* 0x000e220000000a00 */
[----:B------:R-:W1:Y:S07]  /*0030*/  LDCU.64 UR12, c[0x0][0x358] ;  /* 0x00006b00ff0c77ac */ /* 0x000e6e0008000a00 */
[----:B------:R-:W2:Y:S01]  /*0040*/  LDC R0, c[0x0][0x3a0] ;  /* 0x0000e800ff007b82 */ /* 0x000ea20000000800 */
[----:B0-----:R-:W-:-:S06]  /*0050*/  IMAD.WIDE.U32 R4, R7, 0x4, R4 ;  /* 0x0000000407047825 */ /* 0x001fcc00078e0004 */
[----:B-1----:R-:W3:Y:S01]  /*0060*/  LDG.E R5, desc[UR12][R4.64] ;  /* 0x0000000c04057981 */ /* 0x002ee2000c1e1900 */
[----:B------:R-:W0:Y:S01]  /*0070*/  LDC.64 R2, c[0x4][RZ] ;  /* 0x01000000ff027b82 */ /* 0x000e220000000a00 */
[----:B--2---:R-:W-:Y:S02]  /*0080*/  VIADD R6, R0, 0xffffffff ;  /* 0xffffffff00067836 */ /* 0x004fe40000000000 */
[----:B0-----:R0:W5:Y:S03]  /*0090*/  LDG.E R2, desc[UR12][R2.64] ;  /* 0x0000000c02027981 */ /* 0x001166000c1e1900 */
[----:B---3--:R-:W-:-:S13]  /*00a0*/  ISETP.GE.AND P0, PT, R5, R6, PT ;  /* 0x000000060500720c */ /* 0x008fda0003f06270 */
[----:B0-----:R-:W-:Y:S05]  /*00b0*/  @P0 EXIT ;  /* 0x000000000000094d */ /* 0x001fea0003800000 */
[----:B------:R-:W-:Y:S01]  /*00c0*/  LOP3.LUT R3, RZ, R5, RZ, 0x33, !PT ;  /* 0x00000005ff037212 */ /* 0x000fe200078e33ff */
[----:B------:R-:W0:Y:S01]  /*00d0*/  LDCU.64 UR10, c[0x0][0x388] ;  /* 0x00007100ff0a77ac */ /* 0x000e220008000a00 */
[--C-:B------:R-:W-:Y:S01]  /*00e0*/  IADD3 R6, PT, PT, -R5, -0x2, R0.reuse ;  /* 0xfffffffe05067810 */ /* 0x100fe20007ffe100 */
[----:B-----5:R-:W-:Y:S01]  /*00f0*/  IMAD R10, R2, R7, RZ ;  /* 0x00000007020a7224 */ /* 0x020fe200078e02ff */
[----:B------:R-:W-:Y:S01]  /*0100*/  MOV R11, R5 ;  /* 0x00000005000b7202 */ /* 0x000fe20000000f00 */
[----:B------:R-:W-:Y:S01]  /*0110*/  IMAD.IADD R3, R3, 0x1, R0 ;  /* 0x0000000103037824 */ /* 0x000fe200078e0200 */
[----:B------:R-:W1:Y:S01]  /*0120*/  LDCU.128 UR20, c[0x0][0x390] ;  /* 0x00007200ff1477ac */ /* 0x000e620008000c00 */
[----:B------:R-:W-:-:S03]  /*0130*/  ISETP.GE.U32.AND P0, PT, R6, 0x3, PT ;  /* 0x000000030600780c */ /* 0x000fc60003f06070 */
[----:B------:R-:W-:-:S13]  /*0140*/  LOP3.LUT P1, R4, R3, 0x3, RZ, 0xc0, !PT ;  /* 0x0000000303047812 */ /* 0x000fda000782c0ff */
[----:B0-----:R-:W-:Y:S05]  /*0150*/  @!P1 BRA `(.L_x_37) ;  /* 0x0000000000a49947 */ /* 0x001fea0003800000 */
[----:B------:R-:W-:Y:S01]  /*0160*/  UMOV UR4, 0x2 ;  /* 0x0000000200047882 */ /* 0x000fe20000000000 */
[----:B------:R-:W-:Y:S01]  /*0170*/  UMOV UR5, 0x0 ;  /* 0x0000000000057882 */ /* 0x000fe20000000000 */
[----:B------:R-:W-:Y:S01]  /*0180*/  UMOV UR6, 0x4 ;  /* 0x0000000400067882 */ /* 0x000fe20000000000 */
[----:B------:R-:W-:Y:S01]  /*0190*/  UMOV UR7, 0x0 ;  /* 0x0000000000077882 */ /* 0x000fe20000000000 */
[----:B------:R-:W-:Y:S01]  /*01a0*/  UMOV UR8, 0x1 ;  /* 0x0000000100087882 */ /* 0x000fe20000000000 */
[----:B------:R-:W-:Y:S01]  /*01b0*/  UMOV UR9, 0x0 ;  /* 0x0000000000097882 */ /* 0x000fe20000000000 */
[----:B------:R-:W-:Y:S01]  /*01c0*/  UIMAD.WIDE.U32 UR4, UR10, 0x1, UR4 ;  /* 0x000000010a0478a5 */ /* 0x000fe2000f8e0004 */
[--C-:B------:R-:W-:Y:S01]  /*01d0*/  IMAD.IADD R11, R5, 0x1, R4.reuse ;  /* 0x00000001050b7824 */ /* 0x100fe200078e0204 */
[----:B-1----:R-:W-:Y:S01]  /*01e0*/  UIMAD.WIDE.U32 UR6, UR22, 0x1, UR6 ;  /* 0x00000001160678a5 */ /* 0x002fe2000f8e0006 */
[----:B------:R-:W-:Y:S01]  /*01f0*/  IMAD.MOV R12, RZ, RZ, -R4 ;  /* 0x000000ffff0c7224 */ /* 0x000fe200078e0a04 */
[----:B------:R-:W-:Y:S01]  /*0200*/  UIMAD.WIDE.U32 UR8, UR20, 0x1, UR8 ;  /* 0x00000001140878a5 */ /* 0x000fe2000f8e0008 */
[----:B------:R-:W-:Y:S01]  /*0210*/  IADD3 R13, PT, PT, R10, R5, RZ ;  /* 0x000000050a0d7210 */ /* 0x000fe20007ffe0ff */
[----:B------:R-:W-:-:S02]  /*0220*/  UIADD3 UR15, UPT, UPT, UR5, UR11, URZ ;  /* 0x0000000b050f7290 */ /* 0x000fc4000fffe0ff */
[----:B------:R-:W-:Y:S02]  /*0230*/  UIADD3 UR14, UPT, UPT, UR7, UR23, URZ ;  /* 0x00000017070e7290 */ /* 0x000fe4000fffe0ff */
[----:B------:R-:W-:-:S12]  /*0240*/  UIADD3 UR16, UPT, UPT, UR9, UR21, URZ ;  /* 0x0000001509107290 */ /* 0x000fd8000fffe0ff */
.L_x_38:
[----:B0-----:R-:W-:Y:S01]  /*0250*/  IMAD.U32 R2, RZ, RZ, UR4 ;  /* 0x00000004ff027e24 */ /* 0x001fe2000f8e00ff */
[----:B------:R-:W-:Y:S01]  /*0260*/  MOV R3, UR5 ;  /* 0x0000000500037c02 */ /* 0x000fe20008000f00 */
[----:B------:R-:W-:Y:S02]  /*0270*/  IMAD.U32 R5, RZ, RZ, UR15 ;  /* 0x0000000fff057e24 */ /* 0x000fe4000f8e00ff */
[----:B------:R-:W-:-:S04]  /*0280*/  IMAD.MOV.U32 R4, RZ, RZ, R2 ;  /* 0x000000ffff047224 */ /* 0x000fc800078e0002 */
[----:B------:R-:W-:-:S05]  /*0290*/  IMAD.WIDE R4, R13, 0x3, R4 ;  /* 0x000000030d047825 */ /* 0x000fca00078e0204 */
[----:B------:R-:W2:Y:S04]  /*02a0*/  LDG.E.U8 R15, desc[UR12][R4.64+0x1] ;  /* 0x0000010c040f7981 */ /* 0x000ea8000c1e1100 */
[----:B------:R-:W3:Y:S04]  /*02b0*/  LDG.E.U8 R17, desc[UR12][R4.64+0x2] ;  /* 0x0000020c04117981 */ /* 0x000ee8000c1e1100 */
[----:B------:R-:W4:Y:S01]  /*02c0*/  LDG.E.U8 R19, desc[UR12][R4.64+0x3] ;  /* 0x0000030c04137981 */ /* 0x000f22000c1e1100 */
[----:B------:R-:W-:-:S04]  /*02d0*/  IADD3 R2, P1, PT, R13, UR8, RZ ;  /* 0x000000080d027c10 */ /* 0x000fc8000ff3e0ff */
[----:B------:R-:W-:Y:S01]  /*02e0*/  LEA.HI.X.SX32 R3, R13, UR16, 0x1, P1 ;  /* 0x000000100d037c11 */ /* 0x000fe200088f0eff */
[----:B--2---:R0:W-:Y:S04]  /*02f0*/  STG.E.U8 desc[UR12][R4.64+-0x2], R15 ;  /* 0xfffffe0f04007986 */ /* 0x0041e8000c10110c */
[----:B---3--:R0:W-:Y:S04]  /*0300*/  STG.E.U8 desc[UR12][R4.64+-0x1], R17 ;  /* 0xffffff1104007986 */ /* 0x0081e8000c10110c */
[----:B----4-:R0:W-:Y:S04]  /*0310*/  STG.E.U8 desc[UR12][R4.64], R19 ;  /* 0x0000001304007986 */ /* 0x0101e8000c10110c */
[----:B------:R-:W2:Y:S01]  /*0320*/  LDG.E.U8 R21, desc[UR12][R2.64] ;  /* 0x0000000c02157981 */ /* 0x000ea2000c1e1100 */
[----:B------:R-:W-:Y:S01]  /*0330*/  MOV R8, UR6 ;  /* 0x0000000600087c02 */ /* 0x000fe20008000f00 */
[----:B------:R-:W-:-:S02]  /*0340*/  IMAD.U32 R7, RZ, RZ, UR14 ;  /* 0x0000000eff077e24 */ /* 0x000fc4000f8e00ff */
[----:B------:R-:W-:Y:S01]  /*0350*/  IMAD.U32 R9, RZ, RZ, UR7 ;  /* 0x00000007ff097e24 */ /* 0x000fe2000f8e00ff */
[----:B------:R-:W-:-:S05]  /*0360*/  MOV R6, R8 ;  /* 0x0000000800067202 */ /* 0x000fca0000000f00 */
[----:B------:R-:W-:-:S04]  /*0370*/  IMAD.WIDE R6, R13, 0x4, R6 ;  /* 0x000000040d067825 */ /* 0x000fc800078e0206 */
[----:B------:R-:W-:Y:S01]  /*0380*/  VIADD R12, R12, 0x1 ;  /* 0x000000010c0c7836 */ /* 0x000fe20000000000 */
[----:B--2---:R0:W-:Y:S04]  /*0390*/  STG.E.U8 desc[UR12][R2.64+-0x1], R21 ;  /* 0xffffff1502007986 */ /* 0x0041e8000c10110c */
[----:B------:R-:W2:Y:S01]  /*03a0*/  LDG.E R9, desc[UR12][R6.64] ;  /* 0x0000000c06097981 */ /* 0x000ea2000c1e1900 */
[----:B------:R-:W-:Y:S02]  /*03b0*/  ISETP.NE.AND P1, PT, R12, RZ, PT ;  /* 0x000000ff0c00720c */ /* 0x000fe40003f25270 */
[----:B------:R-:W-:Y:S01]  /*03c0*/  IADD3 R13, PT, PT, R13, 0x1, RZ ;  /* 0x000000010d0d7810 */ /* 0x000fe20007ffe0ff */
[----:B--2---:R0:W-:Y:S10]  /*03d0*/  STG.E desc[UR12][R6.64+-0x4], R9 ;  /* 0xfffffc0906007986 */ /* 0x0041f4000c10190c */
[----:B------:R-:W-:Y:S05]  /*03e0*/  @P1 BRA `(.L_x_38) ;  /* 0xfffffffc00981947 */ /* 0x000fea000383ffff */
.L_x_37:
[----:B-1----:R-:W-:Y:S05]  /*03f0*/  @!P0 EXIT ;  /* 0x000000000000894d */ /* 0x002fea0003800000 */
[----:B------:R-:W-:Y:S01]  /*0400*/  UIADD3 UR6, UP0, UPT, UR10, 0x7, URZ ;  /* 0x000000070a067890 */ /* 0x000fe2000ff1e0ff */
[----:B------:R-:W-:Y:S01]  /*0410*/  IMAD.IADD R0, R11, 0x1, -R0 ;  /* 0x000000010b007824 */ /* 0x000fe200078e0a00 */
[----:B------:R-:W-:Y:S01]  /*0420*/  UIADD3 UR4, UP1, UPT, UR22, 0x8, URZ ;  /* 0x0000000816047890 */ /* 0x000fe2000ff3e0ff */
[----:B------:R-:W-:Y:S01]  /*0430*/  IADD3 R8, PT, PT, R10, R11, RZ ;  /* 0x0000000b0a087210 */ /* 0x000fe20007ffe0ff */
[----:B------:R-:W-:Y:S02]  /*0440*/  UIADD3.X UR7, UPT, UPT, URZ, UR11, URZ, UP0, !UPT ;  /* 0x0000000bff077290 */ /* 0x000fe400087fe4ff */
[----:B------:R-:W-:-:S12]  /*0450*/  UIADD3.X UR5, UPT, UPT, URZ, UR23, URZ, UP1, !UPT ;  /* 0x00000017ff057290 */ /* 0x000fd80008ffe4ff */
.L_x_39:
[----:B01----:R-:W-:Y:S01]  /*0460*/  MOV R5, UR7 ;  /* 0x0000000700057c02 */ /* 0x003fe20008000f00 */
[----:B------:R-:W-:-:S04]  /*0470*/  IMAD.U32 R4, RZ, RZ, UR6 ;  /* 0x00000006ff047e24 */ /* 0x000fc8000f8e00ff */
[----:B------:R-:W-:-:S05]  /*0480*/  IMAD.WIDE R4, R8, 0x3, R4 ;  /* 0x0000000308047825 */ /* 0x000fca00078e0204 */
[----:B------:R-:W2:Y:S04]  /*0490*/  LDG.E.U8 R9, desc[UR12][R4.64+-0x4] ;  /* 0xfffffc0c04097981 */ /* 0x000ea8000c1e1100 */
[----:B------:R-:W3:Y:S04]  /*04a0*/  LDG.E.U8 R11, desc[UR12][R4.64+-0x3] ;  /* 0xfffffd0c040b7981 */ /* 0x000ee8000c1e1100 */
[----:B------:R-:W4:Y:S01]  /*04b0*/  LDG.E.U8 R13, desc[UR12][R4.64+-0x2] ;  /* 0xfffffe0c040d7981 */ /* 0x000f22000c1e1100 */
[----:B------:R-:W-:Y:S02]  /*04c0*/  SHF.R.S32.HI R3, RZ, 0x1f, R8 ;  /* 0x0000001fff037819 */ /* 0x000fe40000011408 */
[----:B------:R-:W-:-:S04]  /*04d0*/  IADD3.X R2, P0, P1, R8, UR20, RZ, PT, PT ;  /* 0x0000001408027c10 */ /* 0x000fc8000b90e4ff */
[----:B------:R-:W-:Y:S01]  /*04e0*/  IADD3.X R3, PT, PT, R3, UR21, RZ, P0, P1 ;  /* 0x0000001503037c10 */ /* 0x000fe200087e24ff */
[----:B--2---:R0:W-:Y:S04]  /*04f0*/  STG.E.U8 desc[UR12][R4.64+-0x7], R9 ;  /* 0xfffff90904007986 */ /* 0x0041e8000c10110c */
[----:B---3--:R1:W-:Y:S04]  /*0500*/  STG.E.U8 desc[UR12][R4.64+-0x6], R11 ;  /* 0xfffffa0b04007986 */ /* 0x0083e8000c10110c */
[----:B----4-:R2:W-:Y:S04]  /*0510*/  STG.E.U8 desc[UR12][R4.64+-0x5], R13 ;  /* 0xfffffb0d04007986 */ /* 0x0105e8000c10110c */
[----:B------:R-:W3:Y:S01]  /*0520*/  LDG.E.U8 R15, desc[UR12][R2.64+-0x1] ;  /* 0xffffff0c020f7981 */ /* 0x000ee2000c1e1100 */
[----:B------:R-:W-:Y:S01]  /*0530*/  MOV R7, UR5 ;  /* 0x0000000500077c02 */ /* 0x000fe20008000f00 */
[----:B------:R-:W-:-:S04]  /*0540*/  IMAD.U32 R6, RZ, RZ, UR4 ;  /* 0x00000004ff067e24 */ /* 0x000fc8000f8e00ff */
[----:B------:R-:W-:Y:S01]  /*0550*/  IMAD.WIDE R6, R8, 0x4, R6 ;  /* 0x0000000408067825 */ /* 0x000fe200078e0206 */
[----:B---3--:R3:W-:Y:S04]  /*0560*/  STG.E.U8 desc[UR12][R2.64+-0x2], R15 ;  /* 0xfffffe0f02007986 */ /* 0x0087e8000c10110c */
[----:B------:R-:W4:Y:S04]  /*0570*/  LDG.E R17, desc[UR12][R6.64+-0x4] ;  /* 0xfffffc0c06117981 */ /* 0x000f28000c1e1900 */
[----:B----4-:R4:W-:Y:S04]  /*0580*/  STG.E desc[UR12][R6.64+-0x8], R17 ;  /* 0xfffff81106007986 */ /* 0x0109e8000c10190c */
[----:B------:R-:W5:Y:S04]  /*0590*/  LDG.E.U8 R19, desc[UR12][R4.64+-0x1] ;  /* 0xffffff0c04137981 */ /* 0x000f68000c1e1100 */
[----:B0-----:R-:W2:Y:S04]  /*05a0*/  LDG.E.U8 R9, desc[UR12][R4.64] ;  /* 0x0000000c04097981 */ /* 0x001ea8000c1e1100 */
[----:B-1----:R-:W3:Y:S04]  /*05b0*/  LDG.E.U8 R11, desc[UR12][R4.64+0x1] ;  /* 0x0000010c040b7981 */ /* 0x002ee8000c1e1100 */
[----:B-----5:R-:W-:Y:S04]  /*05c0*/  STG.E.U8 desc[UR12][R4.64+-0x4], R19 ;  /* 0xfffffc1304007986 */ /* 0x020fe8000c10110c */
[----:B--2---:R0:W-:Y:S04]  /*05d0*/  STG.E.U8 desc[UR12][R4.64+-0x3], R9 ;  /* 0xfffffd0904007986 */ /* 0x0041e8000c10110c */
[----:B---3--:R1:W-:Y:S04]  /*05e0*/  STG.E.U8 desc[UR12][R4.64+-0x2], R11 ;  /* 0xfffffe0b04007986 */ /* 0x0083e8000c10110c */
[----:B------:R-:W2:Y:S04]  /*05f0*/  LDG.E.U8 R13, desc[UR12][R2.64] ;  /* 0x0000000c020d7981 */ /* 0x000ea8000c1e1100 */
[----:B--2---:R2:W-:Y:S04]  /*0600*/  STG.E.U8 desc[UR12][R2.64+-0x1], R13 ;  /* 0xffffff0d02007986 */ /* 0x0045e8000c10110c */
[----:B------:R-:W3:Y:S04]  /*0610*/  LDG.E R15, desc[UR12][R6.64] ;  /* 0x0000000c060f7981 */ /* 0x000ee8000c1e1900 */
[----:B---3--:R3:W-:Y:S04]  /*0620*/  STG.E desc[UR12][R6.64+-0x4], R15 ;  /* 0xfffffc0f06007986 */ /* 0x0087e8000c10190c */
[----:B----4-:R-:W4:Y:S04]  /*0630*/  LDG.E.U8 R17, desc[UR12][R4.64+0x2] ;  /* 0x0000020c04117981 */ /* 0x010f28000c1e1100 */
[----:B------:R-:W5:Y:S04]  /*0640*/  LDG.E.U8 R21, desc[UR12][R4.64+0x3] ;  /* 0x0000030c04157981 */ /* 0x000f68000c1e1100 */
[----:B------:R-:W2:Y:S04]  /*0650*/  LDG.E.U8 R23, desc[UR12][R4.64+0x4] ;  /* 0x0000040c04177981 */ /* 0x000ea8000c1e1100 */
[----:B----4-:R4:W-:Y:S04]  /*0660*/  STG.E.U8 desc[UR12][R4.64+-0x1], R17 ;  /* 0xffffff1104007986 */ /* 0x0109e8000c10110c */
[----:B-----5:R-:W-:Y:S04]  /*0670*/  STG.E.U8 desc[UR12][R4.64], R21 ;  /* 0x0000001504007986 */ /* 0x020fe8000c10110c */
[----:B--2---:R-:W-:Y:S04]  /*0680*/  STG.E.U8 desc[UR12][R4.64+0x1], R23 ;  /* 0x0000011704007986 */ /* 0x004fe8000c10110c */
[----:B0-----:R-:W2:Y:S04]  /*0690*/  LDG.E.U8 R9, desc[UR12][R2.64+0x1] ;  /* 0x0000010c02097981 */ /* 0x001ea8000c1e1100 */
[----:B--2---:R0:W-:Y:S04]  /*06a0*/  STG.E.U8 desc[UR12][R2.64], R9 ;  /* 0x0000000902007986 */ /* 0x0041e8000c10110c */
[----:B-1----:R-:W2:Y:S04]  /*06b0*/  LDG.E R11, desc[UR12][R6.64+0x4] ;  /* 0x0000040c060b7981 */ /* 0x002ea8000c1e1900 */
[----:B--2---:R1:W-:Y:S04]  /*06c0*/  STG.E desc[UR12][R6.64], R11 ;  /* 0x0000000b06007986 */ /* 0x0043e8000c10190c */
[----:B------:R-:W2:Y:S04]  /*06d0*/  LDG.E.U8 R13, desc[UR12][R4.64+0x5] ;  /* 0x0000050c040d7981 */ /* 0x000ea8000c1e1100 */
[----:B---3--:R-:W3:Y:S04]  /*06e0*/  LDG.E.U8 R15, desc[UR12][R4.64+0x6] ;  /* 0x0000060c040f7981 */ /* 0x008ee8000c1e1100 */
[----:B------:R-:W5:Y:S04]  /*06f0*/  LDG.E.U8 R19, desc[UR12][R4.64+0x7] ;  /* 0x0000070c04137981 */ /* 0x000f68000c1e1100 */
[----:B--2---:R1:W-:Y:S04]  /*0700*/  STG.E.U8 desc[UR12][R4.64+0x2], R13 ;  /* 0x0000020d04007986 */ /* 0x0043e8000c10110c */
[----:B---3--:R1:W-:Y:S04]  /*0710*/  STG.E.U8 desc[UR12][R4.64+0x3], R15 ;  /* 0x0000030f04007986 */ /* 0x0083e8000c10110c */
[----:B-----5:R1:W-:Y:S04]  /*0720*/  STG.E.U8 desc[UR12][R4.64+0x4], R19 ;  /* 0x0000041304007986 */ /* 0x0203e8000c10110c */
[----:B----4-:R-:W2:Y:S01]  /*0730*/  LDG.E.U8 R17, desc[UR12][R2.64+0x2] ;  /* 0x0000020c02117981 */ /* 0x010ea2000c1e1100 */
[----:B------:R-:W-:-:S05]  /*0740*/  VIADD R0, R0, 0x4 ;  /* 0x0000000400007836 */ /* 0x000fca0000000000 */
[----:B------:R-:W-:Y:S01]  /*0750*/  ISETP.NE.AND P0, PT, R0, -0x1, PT ;  /* 0xffffffff0000780c */ /* 0x000fe20003f05270 */
[----:B--2---:R1:W-:Y:S04]  /*0760*/  STG.E.U8 desc[UR12][R2.64+0x1], R17 ;  /* 0x0000011102007986 */ /* 0x0043e8000c10110c */
[----:B0-----:R-:W2:Y:S01]  /*0770*/  LDG.E R9, desc[UR12][R6.64+0x8] ;  /* 0x0000080c06097981 */ /* 0x001ea2000c1e1900 */
[----:B------:R-:W-:-:S03]  /*0780*/  IADD3 R8, PT, PT, R8, 0x4, RZ ;  /* 0x0000000408087810 */ /* 0x000fc60007ffe0ff */
[----:B--2---:R1:W-:Y:S04]  /*0790*/  STG.E desc[UR12][R6.64+0x4], R9 ;  /* 0x0000040906007986 */ /* 0x0043e8000c10190c */
[----:B------:R-:W-:Y:S05]  /*07a0*/  @P0 BRA `(.L_x_39) ;  /* 0xfffffffc002c0947 */ /* 0x000fea000383ffff */
[----:B------:R-:W-:Y:S05]  /*07b0*/  EXIT ;  /* 0x000000000000794d */ /* 0x000fea0003800000 */
.L_x_40:
        /* <DEDUP_REMOVED lines=12> */
.L_x_49:


//--------------------- .text._Z20backwardEnergyKernelPhiiPiS0_S0_ --------------------------
	.section	.text._Z20backwardEnergyKernelPhiiPiS0_S0_,"ax",@progbits
	.align	128
        .global         _Z20backwardEnergyKernelPhiiPiS0_S0_
        .type           _Z20backwardEnergyKernelPhiiPiS0_S0_,@function
        .size           _Z20backwardEnergyKernelPhiiPiS0_S0_,(.L_x_50 - _Z20backwardEnergyKernelPhiiPiS0_S0_)
        .other          _Z20backwardEnergyKernelPhiiPiS0_S0_,@"STO_CUDA_ENTRY STV_DEFAULT"
_Z20backwardEnergyKernelPhiiPiS0_S0_:
.text._Z20backwardEnergyKernelPhiiPiS0_S0_:
        /* <DEDUP_REMOVED lines=14> */
[----:B------:R-:W0:Y:S01]  /*00e0*/  LDCU.64 UR4, c[0x0][0x358] ;  /* 0x00006b00ff0477ac */ /* 0x000e220008000a00 */
[C---:B------:R-:W-:Y:S01]  /*00f0*/  VIADD R13, R5.reuse, 0x1 ;  /* 0x00000001050d7836 */ /* 0x040fe20000000000 */
[----:B------:R-:W1:Y:S01]  /*0100*/  LDCU.64 UR6, c[0x0][0x380] ;  /* 0x00007000ff0677ac */ /* 0x000e620008000a00 */
[C---:B------:R-:W-:Y:S01]  /*0110*/  VIADD R16, R0.reuse, 0x1 ;  /* 0x0000000100107836 */ /* 0x040fe20000000000 */
[----:B------:R-:W-:Y:S02]  /*0120*/  VIMNMX.U32 R4, PT, PT, R0, 0x1, !PT ;  /* 0x0000000100047848 */ /* 0x000fe40007fe0000 */
[----:B------:R-:W-:Y:S01]  /*0130*/  VIMNMX R11, PT, PT, R5, 0x1, !PT ;  /* 0x00000001050b7848 */ /* 0x000fe20007fe0100 */
[----:B------:R-:W2:Y:S01]  /*0140*/  LDCU.128 UR8, c[0x3][URZ] ;  /* 0x00c00000ff0877ac */ /* 0x000ea20008000c00 */
[----:B------:R-:W3:Y:S01]  /*0150*/  LDCU.128 UR20, c[0x3][0x20] ;  /* 0x00c00400ff1477ac */ /* 0x000ee20008000c00 */
[----:B------:R-:W4:Y:S01]  /*0160*/  LDCU.128 UR12, c[0x3][0x30] ;  /* 0x00c00600ff0c77ac */ /* 0x000f220008000c00 */
[----:B------:R-:W5:Y:S01]  /*0170*/  LDCU.128 UR16, c[0x3][0x10] ;  /* 0x00c00200ff1077ac */ /* 0x000f620008000c00 */
[----:B0-----:R0:W2:Y:S01]  /*0180*/  LDG.E R7, desc[UR4][R2.64] ;  /* 0x0000000402077981 */ /* 0x0010a2000c1e1900 */
[----:B------:R-:W-:Y:S01]  /*0190*/  ISETP.GE.AND P0, PT, R13, R8, PT ;  /* 0x000000080d00720c */ /* 0x000fe20003f06270 */
[----:B------:R-:W-:Y:S01]  /*01a0*/  VIADD R4, R4, 0xffffffff ;  /* 0xffffffff04047836 */ /* 0x000fe20000000000 */
[----:B------:R-:W-:-:S02]  /*01b0*/  ISETP.GE.U32.AND P1, PT, R16, R9, PT ;  /* 0x000000091000720c */ /* 0x000fc40003f26070 */
[----:B0-----:R-:W-:-:S09]  /*01c0*/  VIMNMX R3, PT, PT, RZ, R5, !PT ;  /* 0x00000005ff037248 */ /* 0x001fd20007fe0100 */
[----:B------:R-:W-:Y:S01]  /*01d0*/  @P0 VIADD R13, R8, 0xffffffff ;  /* 0xffffffff080d0836 */ /* 0x000fe20000000000 */
[----:B------:R-:W-:Y:S02]  /*01e0*/  ISETP.GE.AND P0, PT, R5, -0x1, PT ;  /* 0xffffffff0500780c */ /* 0x000fe40003f06270 */
[----:B------:R-:W-:Y:S02]  /*01f0*/  @P1 IADD3 R16, PT, PT, R9, -0x1, RZ ;  /* 0xffffffff09101810 */ /* 0x000fe40007ffe0ff */
[----:B------:R-:W-:Y:S01]  /*0200*/  SEL R13, R13, RZ, P0 ;  /* 0x000000ff0d0d7207 */ /* 0x000fe20000000000 */
[C---:B--2---:R-:W-:Y:S02]  /*0210*/  IMAD R4, R7.reuse, R4, RZ ;  /* 0x0000000407047224 */ /* 0x044fe400078e02ff */
[----:B------:R-:W-:Y:S02]  /*0220*/  IMAD R0, R0, R7, RZ ;  /* 0x0000000700007224 */ /* 0x000fe400078e02ff */
[C---:B------:R-:W-:Y:S01]  /*0230*/  IMAD.IADD R6, R4.reuse, 0x1, R3 ;  /* 0x0000000104067824 */ /* 0x040fe200078e0203 */
[----:B------:R-:W-:Y:S01]  /*0240*/  SHF.R.S32.HI R2, RZ, 0x1f, R4 ;  /* 0x0000001fff027819 */ /* 0x000fe20000011404 */
[----:B------:R-:W-:Y:S01]  /*0250*/  IMAD R16, R7, R16, RZ ;  /* 0x0000001007107224 */ /* 0x000fe200078e02ff */
[----:B-1----:R-:W-:-:S02]  /*0260*/  IADD3 R20, P2, P3, R4, UR6, R11 ;  /* 0x0000000604147c10 */ /* 0x002fc4000fb5e00b */
[----:B------:R-:W-:Y:S02]  /*0270*/  SHF.R.S32.HI R8, RZ, 0x1f, R0 ;  /* 0x0000001fff087819 */ /* 0x000fe40000011400 */
[----:B------:R-:W-:Y:S02]  /*0280*/  IADD3.X R21, PT, PT, R2, UR7, RZ, P2, P3 ;  /* 0x0000000702157c10 */ /* 0x000fe400097e64ff */
[----:B------:R-:W-:Y:S02]  /*0290*/  IADD3 R14, P0, P1, R0, UR6, R11 ;  /* 0x00000006000e7c10 */ /* 0x000fe4000f91e00b */
[----:B------:R-:W-:Y:S02]  /*02a0*/  IADD3 R18, P2, PT, R6, UR6, RZ ;  /* 0x0000000606127c10 */ /* 0x000fe4000ff5e0ff */
[----:B------:R-:W-:Y:S02]  /*02b0*/  IADD3 R2, PT, PT, R4, R13, RZ ;  /* 0x0000000d04027210 */ /* 0x000fe40007ffe0ff */
[----:B------:R-:W-:Y:S01]  /*02c0*/  IADD3.X R15, PT, PT, R8, UR7, RZ, P0, P1 ;  /* 0x00000007080f7c10 */ /* 0x000fe200087e24ff */
[----:B------:R0:W2:Y:S01]  /*02d0*/  LDG.E.U8 R4, desc[UR4][R20.64+-0x1] ;  /* 0xffffff0414047981 */ /* 0x0000a2000c1e1100 */
[----:B------:R-:W-:-:S02]  /*02e0*/  LEA.HI.X.SX32 R19, R6, UR7, 0x1, P2 ;  /* 0x0000000706137c11 */ /* 0x000fc400090f0eff */
[C---:B------:R-:W-:Y:S01]  /*02f0*/  IADD3 R8, P0, PT, R2.reuse, UR6, RZ ;  /* 0x0000000602087c10 */ /* 0x040fe2000ff1e0ff */
[--C-:B------:R-:W-:Y:S01]  /*0300*/  IMAD.IADD R12, R3, 0x1, R0.reuse ;  /* 0x00000001030c7824 */ /* 0x100fe200078e0200 */
[----:B------:R1:W4:Y:S02]  /*0310*/  LDG.E.U8 R6, desc[UR4][R14.64+-0x1] ;  /* 0xffffff040e067981 */ /* 0x000324000c1e1100 */
[----:B------:R-:W-:Y:S02]  /*0320*/  LEA.HI.X.SX32 R9, R2, UR7, 0x1, P0 ;  /* 0x0000000702097c11 */ /* 0x000fe400080f0eff */
[----:B------:R2:W5:Y:S01]  /*0330*/  LDG.E.U8 R7, desc[UR4][R18.64] ;  /* 0x0000000412077981 */ /* 0x000562000c1e1100 */
[----:B------:R-:W-:Y:S01]  /*0340*/  IADD3 R10, P0, PT, R12, UR6, RZ ;  /* 0x000000060c0a7c10 */ /* 0x000fe2000ff1e0ff */
[C---:B------:R-:W-:Y:S01]  /*0350*/  IMAD.IADD R17, R13.reuse, 0x1, R0 ;  /* 0x000000010d117824 */ /* 0x040fe200078e0200 */
[----:B------:R-:W-:Y:S01]  /*0360*/  IADD3 R2, P1, P2, R16, UR6, R11 ;  /* 0x0000000610027c10 */ /* 0x000fe2000fa3e00b */
[----:B------:R-:W4:Y:S01]  /*0370*/  LDG.E.U8 R8, desc[UR4][R8.64] ;  /* 0x0000000408087981 */ /* 0x000f22000c1e1100 */
[----:B------:R-:W-:Y:S01]  /*0380*/  LEA.HI.X.SX32 R11, R12, UR7, 0x1, P0 ;  /* 0x000000070c0b7c11 */ /* 0x000fe200080f0eff */
[----:B0-----:R-:W-:Y:S01]  /*0390*/  IMAD.IADD R21, R13, 0x1, R16 ;  /* 0x000000010d157824 */ /* 0x001fe200078e0210 */
[----:B------:R-:W-:-:S02]  /*03a0*/  IADD3 R12, P0, PT, R17, UR6, RZ ;  /* 0x00000006110c7c10 */ /* 0x000fc4000ff1e0ff */
[----:B------:R-:W-:Y:S01]  /*03b0*/  IADD3 R20, PT, PT, R3, R16, RZ ;  /* 0x0000001003147210 */ /* 0x000fe20007ffe0ff */
[----:B------:R5:W4:Y:S01]  /*03c0*/  LDG.E.U8 R10, desc[UR4][R10.64] ;  /* 0x000000040a0a7981 */ /* 0x000b22000c1e1100 */
[----:B------:R-:W-:Y:S02]  /*03d0*/  SHF.R.S32.HI R16, RZ, 0x1f, R16 ;  /* 0x0000001fff107819 */ /* 0x000fe40000011410 */
[----:B------:R-:W-:Y:S02]  /*03e0*/  LEA.HI.X.SX32 R13, R17, UR7, 0x1, P0 ;  /* 0x00000007110d7c11 */ /* 0x000fe400080f0eff */
[----:B------:R-:W-:Y:S02]  /*03f0*/  IADD3.X R3, PT, PT, R16, UR7, RZ, P1, P2 ;  /* 0x0000000710037c10 */ /* 0x000fe40008fe44ff */
[----:B-1----:R-:W-:Y:S01]  /*0400*/  IADD3 R14, P0, PT, R20, UR6, RZ ;  /* 0x00000006140e7c10 */ /* 0x002fe2000ff1e0ff */
[----:B------:R-:W4:Y:S01]  /*0410*/  LDG.E.U8 R12, desc[UR4][R12.64] ;  /* 0x000000040c0c7981 */ /* 0x000f22000c1e1100 */
[----:B------:R-:W-:-:S02]  /*0420*/  IADD3 R16, P1, PT, R21, UR6, RZ ;  /* 0x0000000615107c10 */ /* 0x000fc4000ff3e0ff */
[----:B------:R-:W-:Y:S01]  /*0430*/  LEA.HI.X.SX32 R15, R20, UR7, 0x1, P0 ;  /* 0x00000007140f7c11 */ /* 0x000fe200080f0eff */
[----:B------:R0:W4:Y:S01]  /*0440*/  LDG.E.U8 R2, desc[UR4][R2.64+-0x1] ;  /* 0xffffff0402027981 */ /* 0x000122000c1e1100 */
[----:B------:R-:W-:Y:S01]  /*0450*/  LEA.HI.X.SX32 R17, R21, UR7, 0x1, P1 ;  /* 0x0000000715117c11 */ /* 0x000fe200088f0eff */
[----:B------:R-:W1:Y:S02]  /*0460*/  LDCU.64 UR6, c[0x3][0x40] ;  /* 0x00c00800ff0677ac */ /* 0x000e640008000a00 */
[----:B------:R-:W1:Y:S04]  /*0470*/  LDG.E.U8 R9, desc[UR4][R14.64] ;  /* 0x000000040e097981 */ /* 0x000e68000c1e1100 */
[----:B------:R-:W4:Y:S01]  /*0480*/  LDG.E.U8 R16, desc[UR4][R16.64] ;  /* 0x0000000410107981 */ /* 0x000f22000c1e1100 */
[----:B------:R-:W-:-:S02]  /*0490*/  IMAD.IADD R5, R5, 0x1, R0 ;  /* 0x0000000105057824 */ /* 0x000fc400078e0200 */
[C---:B--2---:R-:W-:Y:S02]  /*04a0*/  IMAD R18, R4.reuse, UR8, RZ ;  /* 0x0000000804127c24 */ /* 0x044fe4000f8e02ff */
[----:B---3--:R-:W-:Y:S02]  /*04b0*/  IMAD R4, R4, UR21, RZ ;  /* 0x0000001504047c24 */ /* 0x008fe4000f8e02ff */
[C---:B-----5:R-:W-:Y:S02]  /*04c0*/  IMAD R11, R7.reuse, UR9, R18 ;  /* 0x00000009070b7c24 */ /* 0x060fe4000f8e0212 */
[----:B------:R-:W-:Y:S02]  /*04d0*/  IMAD R7, R7, UR22, R4 ;  /* 0x0000001607077c24 */ /* 0x000fe4000f8e0204 */
[C---:B----4-:R-:W-:Y:S02]  /*04e0*/  IMAD R11, R8.reuse, UR10, R11 ;  /* 0x0000000a080b7c24 */ /* 0x050fe4000f8e020b */
[----:B------:R-:W-:-:S02]  /*04f0*/  IMAD R7, R8, UR23, R7 ;  /* 0x0000001708077c24 */ /* 0x000fc4000f8e0207 */
[C---:B------:R-:W-:Y:S02]  /*0500*/  IMAD R11, R6.reuse, UR11, R11 ;  /* 0x0000000b060b7c24 */ /* 0x040fe4000f8e020b */
[----:B------:R-:W-:Y:S02]  /*0510*/  IMAD R7, R6, UR12, R7 ;  /* 0x0000000c06077c24 */ /* 0x000fe4000f8e0207 */
[C---:B------:R-:W-:Y:S02]  /*0520*/  IMAD R11, R10.reuse, UR16, R11 ;  /* 0x000000100a0b7c24 */ /* 0x040fe4000f8e020b */
[----:B------:R-:W-:-:S04]  /*0530*/  IMAD R7, R10, UR13, R7 ;  /* 0x0000000d0a077c24 */ /* 0x000fc8000f8e0207 */
[C---:B0-----:R-:W-:Y:S02]  /*0540*/  IMAD R3, R12.reuse, UR14, R7 ;  /* 0x0000000e0c037c24 */ /* 0x041fe4000f8e0207 */
[----:B------:R-:W-:Y:S01]  /*0550*/  IMAD R11, R12, UR17, R11 ;  /* 0x000000110c0b7c24 */ /* 0x000fe2000f8e020b */
[----:B------:R-:W0:Y:S01]  /*0560*/  LDC.64 R6, c[0x0][0x3a0] ;  /* 0x0000e800ff067b82 */ /* 0x000e220000000a00 */
[C---:B------:R-:W-:Y:S02]  /*0570*/  IMAD R4, R2.reuse, UR15, R3 ;  /* 0x0000000f02047c24 */ /* 0x040fe4000f8e0203 */
[----:B------:R-:W-:Y:S02]  /*0580*/  IMAD R2, R2, UR18, R11 ;  /* 0x0000001202027c24 */ /* 0x000fe4000f8e020b */
[C---:B-1----:R-:W-:Y:S02]  /*0590*/  IMAD R3, R9.reuse, UR6, R4 ;  /* 0x0000000609037c24 */ /* 0x042fe4000f8e0204 */
[----:B------:R-:W-:-:S04]  /*05a0*/  IMAD R9, R9, UR19, R2 ;  /* 0x0000001309097c24 */ /* 0x000fc8000f8e0202 */
[C---:B------:R-:W-:Y:S02]  /*05b0*/  IMAD R9, R16.reuse, UR20, R9 ;  /* 0x0000001410097c24 */ /* 0x040fe4000f8e0209 */
[----:B------:R-:W-:-:S03]  /*05c0*/  IMAD R3, R16, UR7, R3 ;  /* 0x0000000710037c24 */ /* 0x000fc6000f8e0203 */
[----:B------:R-:W-:Y:S02]  /*05d0*/  IABS R9, R9 ;  /* 0x0000000900097213 */ /* 0x000fe40000000000 */
[----:B------:R-:W-:Y:S02]  /*05e0*/  IABS R3, R3 ;  /* 0x0000000300037213 */ /* 0x000fe40000000000 */
[----:B------:R-:W-:Y:S01]  /*05f0*/  MOV R0, R9 ;  /* 0x0000000900007202 */ /* 0x000fe20000000f00 */
[----:B0-----:R-:W-:-:S04]  /*0600*/  IMAD.WIDE R6, R5, 0x4, R6 ;  /* 0x0000000405067825 */ /* 0x001fc800078e0206 */
[----:B------:R-:W-:-:S05]  /*0610*/  IMAD.IADD R3, R3, 0x1, R0 ;  /* 0x0000000103037824 */ /* 0x000fca00078e0200 */
[----:B------:R-:W-:Y:S01]  /*0620*/  STG.E desc[UR4][R6.64], R3 ;  /* 0x0000000306007986 */ /* 0x000fe2000c101904 */
[----:B------:R-:W-:Y:S05]  /*0630*/  EXIT ;  /* 0x000000000000794d */ /* 0x000fea0003800000 */
.L_x_41:
        /* <DEDUP_REMOVED lines=12> */
.L_x_50:


//--------------------- .text._Z14Rgb2GrayKernelP6uchar3iiPh --------------------------
	.section	.text._Z14Rgb2GrayKernelP6uchar3iiPh,"ax",@progbits
	.align	128
        .global         _Z14Rgb2GrayKernelP6uchar3iiPh
        .type           _Z14Rgb2GrayKernelP6uchar3iiPh,@function
        .size           _Z14Rgb2GrayKernelP6uchar3iiPh,(.L_x_51 - _Z14Rgb2GrayKernelP6uchar3iiPh)
        .other          _Z14Rgb2GrayKernelP6uchar3iiPh,@"STO_CUDA_ENTRY STV_DEFAULT"
_Z14Rgb2GrayKernelP6uchar3iiPh:
.text._Z14Rgb2GrayKernelP6uchar3iiPh:
[----:B------:R-:W-:Y:S01]  /*0000*/  LDC R1, c[0x0][0x37c] ;  /* 0x0000df00ff017b82 */ /* 0x000fe20000000800 */
[----:B------:R-:W0:Y:S07]  /*0010*/  S2R R3, SR_TID.X ;  /* 0x0000000000037919 */ /* 0x000e2e0000002100 */
[----:B------:R-:W1:Y:S01]  /*0020*/  LDC R5, c[0x0][0x364] ;  /* 0x0000d900ff057b82 */ /* 0x000e620000000800 */
[----:B------:R-:W2:Y:S01]  /*0030*/  LDCU.64 UR6, c[0x0][0x388] ;  /* 0x00007100ff0677ac */ /* 0x000ea20008000a00 */
[----:B------:R-:W1:Y:S06]  /*0040*/  S2R R0, SR_TID.Y ;  /* 0x0000000000007919 */ /* 0x000e6c0000002200 */
[----:B------:R-:W0:Y:S08]  /*0050*/  S2UR UR5, SR_CTAID.X ;  /* 0x00000000000579c3 */ /* 0x000e300000002500 */
[----:B------:R-:W0:Y:S08]  /*0060*/  LDC R2, c[0x0][0x360] ;  /* 0x0000d800ff027b82 */ /* 0x000e300000000800 */
[----:B------:R-:W1:Y:S01]  /*0070*/  S2UR UR4, SR_CTAID.Y ;  /* 0x00000000000479c3 */ /* 0x000e620000002600 */
[----:B0-----:R-:W-:Y:S01]  /*0080*/  IMAD R2, R2, UR5, R3 ;  /* 0x0000000502027c24 */ /* 0x001fe2000f8e0203 */
[----:B--2---:R-:W-:Y:S01]  /*0090*/  USHF.R.S32.HI UR5, URZ, 0x1f, UR6 ;  /* 0x0000001fff057899 */ /* 0x004fe20008011406 */
[----:B------:R-:W-:-:S03]  /*00a0*/  HFMA2 R3, -RZ, RZ, 0, 0 ;  /* 0x00000000ff037431 */ /* 0x000fc600000001ff */
[----:B------:R-:W-:Y:S01]  /*00b0*/  ISETP.GE.U32.AND P0, PT, R2, UR6, PT ;  /* 0x0000000602007c0c */ /* 0x000fe2000bf06070 */
[----:B-1----:R-:W-:-:S03]  /*00c0*/  IMAD R5, R5, UR4, R0 ;  /* 0x0000000405057c24 */ /* 0x002fc6000f8e0200 */
[----:B------:R-:W-:Y:S01]  /*00d0*/  ISETP.GE.U32.AND.EX P0, PT, RZ, UR5, PT, P0 ;  /* 0x00000005ff007c0c */ /* 0x000fe2000bf06100 */
[----:B------:R-:W-:-:S03]  /*00e0*/  IMAD R7, R5, UR5, RZ ;  /* 0x0000000505077c24 */ /* 0x000fc6000f8e02ff */
[C---:B------:R-:W-:Y:S01]  /*00f0*/  ISETP.GE.U32.OR P0, PT, R5.reuse, UR7, P0 ;  /* 0x0000000705007c0c */ /* 0x040fe20008706470 */
[----:B------:R-:W-:-:S12]  /*0100*/  IMAD.WIDE.U32 R2, R5, UR6, R2 ;  /* 0x0000000605027c25 */ /* 0x000fd8000f8e0002 */
[----:B------:R-:W-:Y:S05]  /*0110*/  @P0 EXIT ;  /* 0x000000000000094d */ /* 0x000fea0003800000 */
[----:B------:R-:W0:Y:S01]  /*0120*/  LDC.64 R4, c[0x0][0x380] ;  /* 0x0000e000ff047b82 */ /* 0x000e220000000a00 */
[----:B------:R-:W1:Y:S01]  /*0130*/  LDCU.64 UR4, c[0x0][0x358] ;  /* 0x00006b00ff0477ac */ /* 0x000e620008000a00 */
[----:B------:R-:W-:Y:S01]  /*0140*/  IADD3 R8, PT, PT, R3, R7, RZ ;  /* 0x0000000703087210 */ /* 0x000fe20007ffe0ff */
[----:B------:R-:W2:Y:S04]  /*0150*/  LDCU.64 UR6, c[0x0][0x390] ;  /* 0x00007200ff0677ac */ /* 0x000ea80008000a00 */
[----:B------:R-:W-:Y:S02]  /*0160*/  IMAD R3, R8, 0x3, RZ ;  /* 0x0000000308037824 */ /* 0x000fe400078e02ff */
[----:B0-----:R-:W-:-:S05]  /*0170*/  IMAD.WIDE.U32 R4, R2, 0x3, R4 ;  /* 0x0000000302047825 */ /* 0x001fca00078e0004 */
[----:B------:R-:W-:-:S05]  /*0180*/  IADD3 R5, PT, PT, R5, R3, RZ ;  /* 0x0000000305057210 */ /* 0x000fca0007ffe0ff */
[----:B-1----:R-:W3:Y:S04]  /*0190*/  LDG.E.U8 R3, desc[UR4][R4.64+0x1] ;  /* 0x0000010404037981 */ /* 0x002ee8000c1e1100 */
[----:B------:R-:W4:Y:S04]  /*01a0*/  LDG.E.U8 R0, desc[UR4][R4.64] ;  /* 0x0000000404007981 */ /* 0x000f28000c1e1100 */
[----:B------:R-:W5:Y:S01]  /*01b0*/  LDG.E.U8 R6, desc[UR4][R4.64+0x2] ;  /* 0x0000020404067981 */ /* 0x000f62000c1e1100 */
[----:B--2---:R-:W-:Y:S02]  /*01c0*/  IADD3 R2, P0, PT, R2, UR6, RZ ;  /* 0x0000000602027c10 */ /* 0x004fe4000ff1e0ff */
[----:B---3--:R-:W-:-:S02]  /*01d0*/  I2FP.F32.U32 R3, R3 ;  /* 0x0000000300037245 */ /* 0x008fc40000201000 */
[----:B----4-:R-:W-:-:S03]  /*01e0*/  I2FP.F32.U32 R0, R0 ;  /* 0x0000000000007245 */ /* 0x010fc60000201000 */
[----:B------:R-:W-:Y:S01]  /*01f0*/  FMUL R3, R3, 0.58700001239776611328 ;  /* 0x3f1645a203037820 */ /* 0x000fe20000400000 */
[----:B-----5:R-:W-:-:S03]  /*0200*/  I2FP.F32.U32 R7, R6 ;  /* 0x0000000600077245 */ /* 0x020fc60000201000 */
[----:B------:R-:W-:Y:S01]  /*0210*/  FFMA R0, R0, 0.29899999499320983887, R3 ;  /* 0x3e99168700007823 */ /* 0x000fe20000000003 */
[----:B------:R-:W-:-:S03]  /*0220*/  IADD3.X R3, PT, PT, R8, UR7, RZ, P0, !PT ;  /* 0x0000000708037c10 */ /* 0x000fc600087fe4ff */
[----:B------:R-:W-:-:S04]  /*0230*/  FFMA R0, R7, 0.11400000005960464478, R0 ;  /* 0x3de978d507007823 */ /* 0x000fc80000000000 */
[----:B------:R-:W0:Y:S02]  /*0240*/  F2I.U32.TRUNC.NTZ R7, R0 ;  /* 0x0000000000077305 */ /* 0x000e24000020f000 */
[----:B0-----:R-:W-:Y:S01]  /*0250*/  STG.E.U8 desc[UR4][R2.64], R7 ;  /* 0x0000000702007986 */ /* 0x001fe2000c101104 */
[----:B------:R-:W-:Y:S05]  /*0260*/  EXIT ;  /* 0x000000000000794d */ /* 0x000fea0003800000 */
.L_x_42:
        /* <DEDUP_REMOVED lines=9> */
.L_x_51:


//--------------------- .nv.shared.reserved.0     --------------------------
	.section	.nv.shared.reserved.0,"aw",@nobits
	.weak		__nv_reservedSMEM_offset_0_alias
	.size		__nv_reservedSMEM_offset_0_alias, 0, 64
	.other		__nv_reservedSMEM_offset_0_alias,@"STO_CUDA_RESERVED_SHARED STV_DEFAULT"
__nv_reservedSMEM_offset_0_alias:
	.zero		0
	.zero		64


//--------------------- .nv.global                --------------------------
	.section	.nv.global,"aw",@nobits
	.align	4
.nv.global:
	.type		d_originalWidth,@object
	.size		d_originalWidth,(.L_2 - d_originalWidth)
d_originalWidth:
	.zero		4
.L_2:


//--------------------- .nv.constant0._Z31updateLocalBackwardEnergyKernelPhPiiiS0_ --------------------------
	.section	.nv.constant0._Z31updateLocalBackwardEnergyKernelPhPiiiS0_,"a",@progbits
	.sectionflags	@""
	.align	4
.nv.constant0._Z31updateLocalBackwardEnergyKernelPhPiiiS0_:
	.zero		928


//--------------------- .nv.constant0._Z18convertToIntKernelPfPiii --------------------------
	.section	.nv.constant0._Z18convertToIntKernelPfPiii,"a",@progbits
	.sectionflags	@""
	.align	4
.nv.constant0._Z18convertToIntKernelPfPiii:
	.zero		920


//--------------------- .nv.constant0._Z18hybridEnergyKernelPiPfS0_ii --------------------------
	.section	.nv.constant0._Z18hybridEnergyKernelPiPfS0_ii,"a",@progbits
	.sectionflags	@""
	.align	4
.nv.constant0._Z18hybridEnergyKernelPiPfS0_ii:
	.zero		928


//--------------------- .nv.constant0._Z19forwardEnergyKernelPhiiPf --------------------------
	.section	.nv.constant0._Z19forwardEnergyKernelPhiiPf,"a",@progbits
	.sectionflags	@""
	.align	4
.nv.constant0._Z19forwardEnergyKernelPhiiPf:
	.zero		920


//--------------------- .nv.constant0._Z16seamsScoreKernelPiS_iii --------------------------
	.section	.nv.constant0._Z16seamsScoreKernelPiS_iii,"a",@progbits
	.sectionflags	@""
	.align	4
.nv.constant0._Z16seamsScoreKernelPiS_iii:
	.zero		924


//--------------------- .nv.constant0._Z13carvingKernelPiP6uchar3PhS_i --------------------------
	.section	.nv.constant0._Z13carvingKernelPiP6uchar3PhS_i,"a",@progbits
	.sectionflags	@""
	.align	4
.nv.constant0._Z13carvingKernelPiP6uchar3PhS_i:
	.zero		932


//--------------------- .nv.constant0._Z20backwardEnergyKernelPhiiPiS0_S0_ --------------------------
	.section	.nv.constant0._Z20backwardEnergyKernelPhiiPiS0_S0_,"a",@progbits
	.sectionflags	@""
	.align	4
.nv.constant0._Z20backwardEnergyKernelPhiiPiS0_S0_:
	.zero		936


//--------------------- .nv.constant0._Z14Rgb2GrayKernelP6uchar3iiPh --------------------------
	.section	.nv.constant0._Z14Rgb2GrayKernelP6uchar3iiPh,"a",@progbits
	.sectionflags	@""
	.align	4
.nv.constant0._Z14Rgb2GrayKernelP6uchar3iiPh:
	.zero		920


//--------------------- SYMBOLS --------------------------

	.type		.nv.reservedSmem.offset0,@object
	.size		.nv.reservedSmem.offset0,0x4
